	.headerflags	@"EF_CUDA_TEXMODE_UNIFIED EF_CUDA_64BIT_ADDRESS EF_CUDA_ACCELERATORS EF_CUDA_SM90 EF_CUDA_VIRTUAL_SM(EF_CUDA_SM90)"
	.elftype	@"ET_EXEC"


//--------------------- .nv.info                  --------------------------
	.section	.nv.info,"",@"SHT_CUDA_INFO"
	.align	4


	//----- nvinfo : EIATTR_REGCOUNT
	.align		4
        /*0000*/ 	.byte	0x04, 0x2f
        /*0002*/ 	.short	(.L_3 - .L_2)
	.align		4
.L_2:
        /*0004*/ 	.word	index@(triton_poi_fused_cat_47)
        /*0008*/ 	.word	0x00000046


	//----- nvinfo : EIATTR_MIN_STACK_SIZE
	.align		4
.L_3:
        /*000c*/ 	.byte	0x04, 0x12
        /*000e*/ 	.short	(.L_5 - .L_4)
	.align		4
.L_4:
        /*0010*/ 	.word	index@(triton_poi_fused_cat_47)
        /*0014*/ 	.word	0x00000000


	//----- nvinfo : EIATTR_FRAME_SIZE
	.align		4
.L_5:
        /*0018*/ 	.byte	0x04, 0x11
        /*001a*/ 	.short	(.L_7 - .L_6)
	.align		4
.L_6:
        /*001c*/ 	.word	index@(triton_poi_fused_cat_47)
        /*0020*/ 	.word	0x00000000


	//----- nvinfo : EIATTR_MIN_STACK_SIZE
	.align		4
.L_7:
        /*0024*/ 	.byte	0x04, 0x12
        /*0026*/ 	.short	(.L_9 - .L_8)
	.align		4
.L_8:
        /*0028*/ 	.word	index@(triton_poi_fused_cat_47)
        /*002c*/ 	.word	0x00000000
.L_9:


//--------------------- .nv.info.triton_poi_fused_cat_47 --------------------------
	.section	.nv.info.triton_poi_fused_cat_47,"",@"SHT_CUDA_INFO"
	.sectionflags	@""
	.align	4


	//----- nvinfo : EIATTR_CUDA_API_VERSION
	.align		4
        /*0000*/ 	.byte	0x04, 0x37
        /*0002*/ 	.short	(.L_11 - .L_10)
.L_10:
        /*0004*/ 	.word	0x0000007c


	//----- nvinfo : EIATTR_KPARAM_INFO
	.align		4
.L_11:
        /*0008*/ 	.byte	0x04, 0x17
        /*000a*/ 	.short	(.L_13 - .L_12)
.L_12:
        /*000c*/ 	.word	0x00000000
        /*0010*/ 	.short	0x0015
        /*0012*/ 	.short	0x00a8
        /*0014*/ 	.byte	0x00, 0xf0, 0x11, 0x00


	//----- nvinfo : EIATTR_KPARAM_INFO
	.align		4
.L_13:
        /*0018*/ 	.byte	0x04, 0x17
        /*001a*/ 	.short	(.L_15 - .L_14)
.L_14:
        /*001c*/ 	.word	0x00000000
        /*0020*/ 	.short	0x0014
        /*0022*/ 	.short	0x00a0
        /*0024*/ 	.byte	0x00, 0xf4, 0x21, 0x00


	//----- nvinfo : EIATTR_KPARAM_INFO
	.align		4
.L_15:
        /*0028*/ 	.byte	0x04, 0x17
        /*002a*/ 	.short	(.L_17 - .L_16)
.L_16:
        /*002c*/ 	.word	0x00000000
        /*0030*/ 	.short	0x0013
        /*0032*/ 	.short	0x0098
        /*0034*/ 	.byte	0x00, 0xf4, 0x21, 0x00


	//----- nvinfo : EIATTR_KPARAM_INFO
	.align		4
.L_17:
        /*0038*/ 	.byte	0x04, 0x17
        /*003a*/ 	.short	(.L_19 - .L_18)
.L_18:
        /*003c*/ 	.word	0x00000000
        /*0040*/ 	.short	0x0012
        /*0042*/ 	.short	0x0090
        /*0044*/ 	.byte	0x00, 0xf4, 0x21, 0x00


	//----- nvinfo : EIATTR_KPARAM_INFO
	.align		4
.L_19:
        /*0048*/ 	.byte	0x04, 0x17
        /*004a*/ 	.short	(.L_21 - .L_20)
.L_20:
        /*004c*/ 	.word	0x00000000
        /*0050*/ 	.short	0x0011
        /*0052*/ 	.short	0x0088
        /*0054*/ 	.byte	0x00, 0xf4, 0x21, 0x00


	//----- nvinfo : EIATTR_KPARAM_INFO
	.align		4
.L_21:
        /*0058*/ 	.byte	0x04, 0x17
        /*005a*/ 	.short	(.L_23 - .L_22)
.L_22:
        /*005c*/ 	.word	0x00000000
        /*0060*/ 	.short	0x0010
        /*0062*/ 	.short	0x0080
        /*0064*/ 	.byte	0x00, 0xf4, 0x21, 0x00


	//----- nvinfo : EIATTR_KPARAM_INFO
	.align		4
.L_23:
        /*0068*/ 	.byte	0x04, 0x17
        /*006a*/ 	.short	(.L_25 - .L_24)
.L_24:
        /*006c*/ 	.word	0x00000000
        /*0070*/ 	.short	0x000f
        /*0072*/ 	.short	0x0078
        /*0074*/ 	.byte	0x00, 0xf4, 0x21, 0x00


	//----- nvinfo : EIATTR_KPARAM_INFO
	.align		4
.L_25:
        /*0078*/ 	.byte	0x04, 0x17
        /*007a*/ 	.short	(.L_27 - .L_26)
.L_26:
        /*007c*/ 	.word	0x00000000
        /*0080*/ 	.short	0x000e
        /*0082*/ 	.short	0x0070
        /*0084*/ 	.byte	0x00, 0xf4, 0x21, 0x00


	//----- nvinfo : EIATTR_KPARAM_INFO
	.align		4
.L_27:
        /*0088*/ 	.byte	0x04, 0x17
        /*008a*/ 	.short	(.L_29 - .L_28)
.L_28:
        /*008c*/ 	.word	0x00000000
        /*0090*/ 	.short	0x000d
        /*0092*/ 	.short	0x0068
        /*0094*/ 	.byte	0x00, 0xf4, 0x21, 0x00


	//----- nvinfo : EIATTR_KPARAM_INFO
	.align		4
.L_29:
        /*0098*/ 	.byte	0x04, 0x17
        /*009a*/ 	.short	(.L_31 - .L_30)
.L_30:
        /*009c*/ 	.word	0x00000000
        /*00a0*/ 	.short	0x000c
        /*00a2*/ 	.short	0x0060
        /*00a4*/ 	.byte	0x00, 0xf4, 0x21, 0x00


	//----- nvinfo : EIATTR_KPARAM_INFO
	.align		4
.L_31:
        /*00a8*/ 	.byte	0x04, 0x17
        /*00aa*/ 	.short	(.L_33 - .L_32)
.L_32:
        /*00ac*/ 	.word	0x00000000
        /*00b0*/ 	.short	0x000b
        /*00b2*/ 	.short	0x0058
        /*00b4*/ 	.byte	0x00, 0xf4, 0x21, 0x00


	//----- nvinfo : EIATTR_KPARAM_INFO
	.align		4
.L_33:
        /*00b8*/ 	.byte	0x04, 0x17
        /*00ba*/ 	.short	(.L_35 - .L_34)
.L_34:
        /*00bc*/ 	.word	0x00000000
        /*00c0*/ 	.short	0x000a
        /*00c2*/ 	.short	0x0050
        /*00c4*/ 	.byte	0x00, 0xf4, 0x21, 0x00


	//----- nvinfo : EIATTR_KPARAM_INFO
	.align		4
.L_35:
        /*00c8*/ 	.byte	0x04, 0x17
        /*00ca*/ 	.short	(.L_37 - .L_36)
.L_36:
        /*00cc*/ 	.word	0x00000000
        /*00d0*/ 	.short	0x0009
        /*00d2*/ 	.short	0x0048
        /*00d4*/ 	.byte	0x00, 0xf4, 0x21, 0x00


	//----- nvinfo : EIATTR_KPARAM_INFO
	.align		4
.L_37:
        /*00d8*/ 	.byte	0x04, 0x17
        /*00da*/ 	.short	(.L_39 - .L_38)
.L_38:
        /*00dc*/ 	.word	0x00000000
        /*00e0*/ 	.short	0x0008
        /*00e2*/ 	.short	0x0040
        /*00e4*/ 	.byte	0x00, 0xf4, 0x21, 0x00


	//----- nvinfo : EIATTR_KPARAM_INFO
	.align		4
.L_39:
        /*00e8*/ 	.byte	0x04, 0x17
        /*00ea*/ 	.short	(.L_41 - .L_40)
.L_40:
        /*00ec*/ 	.word	0x00000000
        /*00f0*/ 	.short	0x0007
        /*00f2*/ 	.short	0x0038
        /*00f4*/ 	.byte	0x00, 0xf4, 0x21, 0x00


	//----- nvinfo : EIATTR_KPARAM_INFO
	.align		4
.L_41:
        /*00f8*/ 	.byte	0x04, 0x17
        /*00fa*/ 	.short	(.L_43 - .L_42)
.L_42:
        /*00fc*/ 	.word	0x00000000
        /*0100*/ 	.short	0x0006
        /*0102*/ 	.short	0x0030
        /*0104*/ 	.byte	0x00, 0xf4, 0x21, 0x00


	//----- nvinfo : EIATTR_KPARAM_INFO
	.align		4
.L_43:
        /*0108*/ 	.byte	0x04, 0x17
        /*010a*/ 	.short	(.L_45 - .L_44)
.L_44:
        /*010c*/ 	.word	0x00000000
        /*0110*/ 	.short	0x0005
        /*0112*/ 	.short	0x0028
        /*0114*/ 	.byte	0x00, 0xf4, 0x21, 0x00


	//----- nvinfo : EIATTR_KPARAM_INFO
	.align		4
.L_45:
        /*0118*/ 	.byte	0x04, 0x17
        /*011a*/ 	.short	(.L_47 - .L_46)
.L_46:
        /*011c*/ 	.word	0x00000000
        /*0120*/ 	.short	0x0004
        /*0122*/ 	.short	0x0020
        /*0124*/ 	.byte	0x00, 0xf4, 0x21, 0x00


	//----- nvinfo : EIATTR_KPARAM_INFO
	.align		4
.L_47:
        /*0128*/ 	.byte	0x04, 0x17
        /*012a*/ 	.short	(.L_49 - .L_48)
.L_48:
        /*012c*/ 	.word	0x00000000
        /*0130*/ 	.short	0x0003
        /*0132*/ 	.short	0x0018
        /*0134*/ 	.byte	0x00, 0xf4, 0x21, 0x00


	//----- nvinfo : EIATTR_KPARAM_INFO
	.align		4
.L_49:
        /*0138*/ 	.byte	0x04, 0x17
        /*013a*/ 	.short	(.L_51 - .L_50)
.L_50:
        /*013c*/ 	.word	0x00000000
        /*0140*/ 	.short	0x0002
        /*0142*/ 	.short	0x0010
        /*0144*/ 	.byte	0x00, 0xf4, 0x21, 0x00


	//----- nvinfo : EIATTR_KPARAM_INFO
	.align		4
.L_51:
        /*0148*/ 	.byte	0x04, 0x17
        /*014a*/ 	.short	(.L_53 - .L_52)
.L_52:
        /*014c*/ 	.word	0x00000000
        /*0150*/ 	.short	0x0001
        /*0152*/ 	.short	0x0008
        /*0154*/ 	.byte	0x00, 0xf4, 0x21, 0x00


	//----- nvinfo : EIATTR_KPARAM_INFO
	.align		4
.L_53:
        /*0158*/ 	.byte	0x04, 0x17
        /*015a*/ 	.short	(.L_55 - .L_54)
.L_54:
        /*015c*/ 	.word	0x00000000
        /*0160*/ 	.short	0x0000
        /*0162*/ 	.short	0x0000
        /*0164*/ 	.byte	0x00, 0xf4, 0x21, 0x00


	//----- nvinfo : EIATTR_SPARSE_MMA_MASK
	.align		4
.L_55:
        /*0168*/ 	.byte	0x03, 0x50
        /*016a*/ 	.short	0x0000


	//----- nvinfo : EIATTR_MAXREG_COUNT
	.align		4
        /*016c*/ 	.byte	0x03, 0x1b
        /*016e*/ 	.short	0x00ff


	//----- nvinfo : EIATTR_EXIT_INSTR_OFFSETS
	.align		4
        /*0170*/ 	.byte	0x04, 0x1c
        /*0172*/ 	.short	(.L_57 - .L_56)


	//   ....[0]....
.L_56:
        /*0174*/ 	.word	0x00003b40


	//----- nvinfo : EIATTR_REQNTID
	.align		4
.L_57:
        /*0178*/ 	.byte	0x04, 0x10
        /*017a*/ 	.short	(.L_59 - .L_58)
.L_58:
        /*017c*/ 	.word	0x00000080
        /*0180*/ 	.word	0x00000001
        /*0184*/ 	.word	0x00000001


	//----- nvinfo : EIATTR_CBANK_PARAM_SIZE
	.align		4
.L_59:
        /*0188*/ 	.byte	0x03, 0x19
        /*018a*/ 	.short	0x00ac


	//----- nvinfo : EIATTR_PARAM_CBANK
	.align		4
        /*018c*/ 	.byte	0x04, 0x0a
        /*018e*/ 	.short	(.L_61 - .L_60)
	.align		4
.L_60:
        /*0190*/ 	.word	index@(.nv.constant0.triton_poi_fused_cat_47)
        /*0194*/ 	.short	0x0210
        /*0196*/ 	.short	0x00ac


	//----- nvinfo : EIATTR_SW_WAR
	.align		4
.L_61:
        /*0198*/ 	.byte	0x04, 0x36
        /*019a*/ 	.short	(.L_63 - .L_62)
.L_62:
        /*019c*/ 	.word	0x00000008
.L_63:


//--------------------- .nv.callgraph             --------------------------
	.section	.nv.callgraph,"",@"SHT_CUDA_CALLGRAPH"
	.align	4
	.sectionentsize	8
	.align		4
        /*0000*/ 	.word	0x00000000
	.align		4
        /*0004*/ 	.word	0xffffffff
	.align		4
        /*0008*/ 	.word	0x00000000
	.align		4
        /*000c*/ 	.word	0xfffffffe
	.align		4
        /*0010*/ 	.word	0x00000000
	.align		4
        /*0014*/ 	.word	0xfffffffd
	.align		4
        /*0018*/ 	.word	0x00000000
	.align		4
        /*001c*/ 	.word	0xfffffffc


//--------------------- .nv.constant4             --------------------------
	.section	.nv.constant4,"a",@progbits
	.align	8
	.align		8
.nv.constant4:
        /*0000*/ 	.dword	_$_str
	.align		8
        /*0008*/ 	.dword	_$_str_$_2


//--------------------- .text.triton_poi_fused_cat_47 --------------------------
	.section	.text.triton_poi_fused_cat_47,"ax",@progbits
	.align	128
        .global         triton_poi_fused_cat_47
        .type           triton_poi_fused_cat_47,@function
        .size           triton_poi_fused_cat_47,(.L_x_1 - triton_poi_fused_cat_47)
        .other          triton_poi_fused_cat_47,@"STO_CUDA_ENTRY STV_DEFAULT"
triton_poi_fused_cat_47:
.text.triton_poi_fused_cat_47:
[----:B------:R-:W-:Y:S01]  /*0000*/  LDC R1, c[0x0][0x28] ;  /* 0x00000a00ff017b82 */ /* 0x000fe20000000800 */
[----:B------:R-:W1:Y:S01]  /*0010*/  S2R R0, SR_TID.X ;  /* 0x0000000000007919 */ /* 0x000e620000002100 */
[----:B------:R-:W-:Y:S01]  /*0020*/  ULDC.64 UR6, c[0x0][0x260] ;  /* 0x0000980000067ab9 */ /* 0x000fe20000000a00 */
[----:B------:R-:W-:Y:S02]  /*0030*/  CS2R R48, SRZ ;  /* 0x0000000000307805 */ /* 0x000fe4000001ff00 */
[----:B------:R-:W-:Y:S01]  /*0040*/  CS2R R50, SRZ ;  /* 0x0000000000327805 */ /* 0x000fe2000001ff00 */
[----:B------:R-:W2:Y:S02]  /*0050*/  S2R R3, SR_CTAID.X ;  /* 0x0000000000037919 */ /* 0x000ea40000002500 */
[----:B------:R-:W3:Y:S01]  /*0060*/  LDC.64 R16, c[0x0][0x240] ;  /* 0x00009000ff107b82 */ /* 0x000ee20000000a00 */
[----:B------:R-:W-:Y:S01]  /*0070*/  ULDC.64 UR4, c[0x0][0x208] ;  /* 0x0000820000047ab9 */ /* 0x000fe20000000a00 */
[----:B------:R-:W-:-:S02]  /*0080*/  CS2R R40, SRZ ;  /* 0x0000000000287805 */ /* 0x000fc4000001ff00 */
[----:B------:R-:W-:Y:S02]  /*0090*/  CS2R R44, SRZ ;  /* 0x00000000002c7805 */ /* 0x000fe4000001ff00 */
[----:B------:R-:W-:Y:S02]  /*00a0*/  CS2R R46, SRZ ;  /* 0x00000000002e7805 */ /* 0x000fe4000001ff00 */
[----:B------:R-:W-:Y:S02]  /*00b0*/  CS2R R42, SRZ ;  /* 0x00000000002a7805 */ /* 0x000fe4000001ff00 */
[----:B------:R-:W-:Y:S02]  /*00c0*/  CS2R R24, SRZ ;  /* 0x0000000000187805 */ /* 0x000fe4000001ff00 */
[----:B------:R-:W-:Y:S02]  /*00d0*/  CS2R R14, SRZ ;  /* 0x00000000000e7805 */ /* 0x000fe4000001ff00 */
[----:B------:R-:W-:-:S02]  /*00e0*/  CS2R R26, SRZ ;  /* 0x00000000001a7805 */ /* 0x000fc4000001ff00 */
[----:B------:R-:W-:Y:S02]  /*00f0*/  CS2R R36, SRZ ;  /* 0x0000000000247805 */ /* 0x000fe4000001ff00 */
[----:B------:R-:W-:Y:S02]  /*0100*/  CS2R R38, SRZ ;  /* 0x0000000000267805 */ /* 0x000fe4000001ff00 */
[----:B------:R-:W-:Y:S02]  /*0110*/  CS2R R32, SRZ ;  /* 0x0000000000207805 */ /* 0x000fe4000001ff00 */
[----:B------:R-:W-:Y:S02]  /*0120*/  CS2R R34, SRZ ;  /* 0x0000000000227805 */ /* 0x000fe4000001ff00 */
[----:B------:R-:W-:Y:S02]  /*0130*/  CS2R R28, SRZ ;  /* 0x00000000001c7805 */ /* 0x000fe4000001ff00 */
[----:B------:R-:W-:Y:S01]  /*0140*/  CS2R R30, SRZ ;  /* 0x00000000001e7805 */ /* 0x000fe2000001ff00 */
[----:B------:R-:W4:Y:S08]  /*0150*/  LDC.64 R20, c[0x0][0x290] ;  /* 0x0000a400ff147b82 */ /* 0x000f300000000a00 */
[----:B------:R-:W5:Y:S01]  /*0160*/  LDC.64 R60, c[0x0][0x210] ;  /* 0x00008400ff3c7b82 */ /* 0x000f620000000a00 */
[----:B-1----:R-:W-:Y:S01]  /*0170*/  IMAD.SHL.U32 R0, R0, 0x4, RZ ;  /* 0x0000000400007824 */ /* 0x002fe200078e00ff */
[----:B--2---:R-:W-:-:S06]  /*0180*/  SHF.R.S32.HI R5, RZ, 0x15, R3 ;  /* 0x00000015ff057819 */ /* 0x004fcc0000011403 */
[----:B------:R-:W1:Y:S01]  /*0190*/  LDC.64 R66, c[0x0][0x298] ;  /* 0x0000a600ff427b82 */ /* 0x000e620000000a00 */
[----:B------:R-:W-:Y:S02]  /*01a0*/  LOP3.LUT R0, R0, 0x1fc, RZ, 0xc0, !PT ;  /* 0x000001fc00007812 */ /* 0x000fe400078ec0ff */
[----:B------:R-:W-:-:S03]  /*01b0*/  SGXT R5, R5, 0x1 ;  /* 0x000000010505781a */ /* 0x000fc60000000200 */
[----:B------:R-:W-:-:S05]  /*01c0*/  IMAD R54, R3, 0x400, R0 ;  /* 0x0000040003367824 */ /* 0x000fca00078e0200 */
[----:B------:R-:W-:Y:S02]  /*01d0*/  LEA.HI R5, R5, R54, RZ, 0x9 ;  /* 0x0000003605057211 */ /* 0x000fe400078f48ff */
[----:B------:R-:W-:-:S03]  /*01e0*/  SHF.R.S32.HI R3, RZ, 0x1f, R54 ;  /* 0x0000001fff037819 */ /* 0x000fc60000011436 */
[----:B------:R-:W-:Y:S01]  /*01f0*/  VIADD R2, R5, 0x200 ;  /* 0x0000020005027836 */ /* 0x000fe20000000000 */
[----:B------:R-:W-:-:S04]  /*0200*/  LEA.HI R3, R3, R54, RZ, 0x9 ;  /* 0x0000003603037211 */ /* 0x000fc800078f48ff */
[----:B------:R-:W-:Y:S02]  /*0210*/  LOP3.LUT R5, R3, 0xfffffe00, RZ, 0xc0, !PT ;  /* 0xfffffe0003057812 */ /* 0x000fe400078ec0ff */
[----:B------:R-:W-:-:S03]  /*0220*/  SHF.R.S32.HI R2, RZ, 0x9, R2 ;  /* 0x00000009ff027819 */ /* 0x000fc60000011402 */
[----:B------:R-:W-:Y:S02]  /*0230*/  IMAD.IADD R0, R54, 0x1, -R5 ;  /* 0x0000000136007824 */ /* 0x000fe400078e0a05 */
[----:B------:R-:W-:Y:S01]  /*0240*/  IMAD.SHL.U32 R55, R2, 0x40, RZ ;  /* 0x0000004002377824 */ /* 0x000fe200078e00ff */
[----:B------:R-:W2:Y:S02]  /*0250*/  LDC.64 R4, c[0x0][0x268] ;  /* 0x00009a00ff047b82 */ /* 0x000ea40000000a00 */
[----:B------:R-:W-:Y:S02]  /*0260*/  LOP3.LUT R6, R0, 0xffffffc0, RZ, 0xc0, !PT ;  /* 0xffffffc000067812 */ /* 0x000fe400078ec0ff */
[----:B------:R-:W-:Y:S02]  /*0270*/  SHF.R.S32.HI R10, RZ, 0x1f, R0 ;  /* 0x0000001fff0a7819 */ /* 0x000fe40000011400 */
[----:B------:R-:W-:Y:S02]  /*0280*/  IADD3 R7, P1, R0, R55, RZ ;  /* 0x0000003700077210 */ /* 0x000fe40007f3e0ff */
[----:B------:R-:W-:-:S02]  /*0290*/  ISETP.NE.AND P0, PT, R6, 0x140, PT ;  /* 0x000001400600780c */ /* 0x000fc40003f05270 */
[----:B------:R-:W-:Y:S02]  /*02a0*/  LEA.HI.X.SX32 R8, R55, R10, 0x1, P1 ;  /* 0x0000000a37087211 */ /* 0x000fe400008f0eff */
[----:B------:R-:W-:-:S04]  /*02b0*/  LEA R6, P1, R7, UR6, 0x2 ;  /* 0x0000000607067c11 */ /* 0x000fc8000f8210ff */
[----:B------:R-:W-:Y:S02]  /*02c0*/  LEA.HI.X R7, R7, UR7, R8, 0x2, P1 ;  /* 0x0000000707077c11 */ /* 0x000fe400088f1408 */
[----:B------:R-:W-:-:S03]  /*02d0*/  SHF.R.S32.HI R8, RZ, 0x9, R3 ;  /* 0x00000009ff087819 */ /* 0x000fc60000011403 */
[----:B------:R1:W5:Y:S02]  /*02e0*/  @!P0 LDG.E.EL.128 R48, desc[UR4][R6.64+-0x500] ;  /* 0xfffb000406308981 */ /* 0x000364000c2e1d00 */
[----:B------:R-:W-:Y:S02]  /*02f0*/  IMAD.SHL.U32 R53, R8, 0x40, RZ ;  /* 0x0000004008357824 */ /* 0x000fe400078e00ff */
[----:B------:R-:W-:Y:S02]  /*0300*/  IMAD.SHL.U32 R9, R2, 0x100, RZ ;  /* 0x0000010002097824 */ /* 0x000fe400078e00ff */
[----:B--2---:R-:W-:Y:S01]  /*0310*/  IMAD.WIDE R4, R0, 0x4, R4 ;  /* 0x0000000400047825 */ /* 0x004fe200078e0204 */
[----:B------:R-:W-:-:S04]  /*0320*/  IADD3 R3, P1, R0, R53, RZ ;  /* 0x0000003500037210 */ /* 0x000fc80007f3e0ff */
[----:B------:R-:W-:Y:S01]  /*0330*/  LEA.HI.X.SX32 R12, R53, R10, 0x1, P1 ;  /* 0x0000000a350c7211 */ /* 0x000fe200008f0eff */
[----:B------:R-:W2:Y:S01]  /*0340*/  @!P0 LDG.E.EL.128 R44, desc[UR4][R4.64+-0x500] ;  /* 0xfffb0004042c8981 */ /* 0x000ea2000c2e1d00 */
[----:B01----:R-:W-:-:S03]  /*0350*/  LEA R6, P1, R3, UR6, 0x2 ;  /* 0x0000000603067c11 */ /* 0x003fc6000f8210ff */
[----:B------:R0:W2:Y:S01]  /*0360*/  @!P0 LDG.E.EL.128 R40, desc[UR4][R4.64+-0x500] ;  /* 0xfffb000404288981 */ /* 0x0000a2000c2e1d00 */
[----:B------:R-:W-:Y:S01]  /*0370*/  LEA.HI.X R7, R3, UR7, R12, 0x2, P1 ;  /* 0x0000000703077c11 */ /* 0x000fe200088f140c */
[----:B------:R-:W-:Y:S01]  /*0380*/  VIADD R3, R0, 0xffffffc0 ;  /* 0xffffffc000037836 */ /* 0x000fe20000000000 */
[----:B------:R-:W-:Y:S01]  /*0390*/  IADD3 R11, P1, R0, R9, RZ ;  /* 0x00000009000b7210 */ /* 0x000fe20007f3e0ff */
[----:B------:R-:W-:Y:S01]  /*03a0*/  ULDC.64 UR6, c[0x0][0x238] ;  /* 0x00008e0000067ab9 */ /* 0x000fe20000000a00 */
[----:B------:R-:W-:Y:S01]  /*03b0*/  CS2R R12, SRZ ;  /* 0x00000000000c7805 */ /* 0x000fe2000001ff00 */
[----:B------:R1:W2:Y:S01]  /*03c0*/  @!P0 LDG.E.EL.128 R36, desc[UR4][R6.64+-0x500] ;  /* 0xfffb000406248981 */ /* 0x0002a2000c2e1d00 */
[----:B------:R-:W-:Y:S02]  /*03d0*/  ISETP.GE.U32.AND P3, PT, R3, 0x100, PT ;  /* 0x000001000300780c */ /* 0x000fe40003f66070 */
[----:B0-----:R-:W-:Y:S02]  /*03e0*/  LEA.HI.X.SX32 R4, R9, R10, 0x1, P1 ;  /* 0x0000000a09047211 */ /* 0x001fe400008f0eff */
[----:B------:R-:W-:-:S04]  /*03f0*/  LEA R18, P1, R11, UR6, 0x2 ;  /* 0x000000060b127c11 */ /* 0x000fc8000f8210ff */
[----:B------:R-:W-:Y:S01]  /*0400*/  LEA.HI.X R19, R11, UR7, R4, 0x2, P1 ;  /* 0x000000070b137c11 */ /* 0x000fe200088f1404 */
[----:B---3--:R-:W-:-:S04]  /*0410*/  IMAD.WIDE R4, R0, 0x4, R16 ;  /* 0x0000000400047825 */ /* 0x008fc800078e0210 */
[----:B------:R0:W3:Y:S01]  /*0420*/  @!P3 LDG.E.EL.128 R24, desc[UR4][R18.64+-0x100] ;  /* 0xffff00041218b981 */ /* 0x0000e2000c2e1d00 */
[----:B------:R-:W-:-:S03]  /*0430*/  IMAD.SHL.U32 R3, R8, 0x100, RZ ;  /* 0x0000010008037824 */ /* 0x000fc600078e00ff */
[----:B------:R-:W3:Y:S02]  /*0440*/  @!P3 LDG.E.EL.128 R12, desc[UR4][R4.64+-0x100] ;  /* 0xffff0004040cb981 */ /* 0x000ee4000c2e1d00 */
[----:B-1----:R-:W-:Y:S02]  /*0450*/  IADD3 R7, P1, R0, R3, RZ ;  /* 0x0000000300077210 */ /* 0x002fe40007f3e0ff */
[----:B------:R1:W3:Y:S02]  /*0460*/  @!P3 LDG.E.EL.128 R32, desc[UR4][R4.64+-0x100] ;  /* 0xffff00040420b981 */ /* 0x0002e4000c2e1d00 */
[----:B------:R-:W-:Y:S02]  /*0470*/  LEA.HI.X.SX32 R16, R3, R10, 0x1, P1 ;  /* 0x0000000a03107211 */ /* 0x000fe400008f0eff */
[----:B------:R-:W-:Y:S02]  /*0480*/  LEA R6, P1, R7, UR6, 0x2 ;  /* 0x0000000607067c11 */ /* 0x000fe4000f8210ff */
[----:B0-----:R-:W-:-:S02]  /*0490*/  CS2R R18, SRZ ;  /* 0x0000000000127805 */ /* 0x001fc4000001ff00 */
[----:B------:R-:W-:Y:S02]  /*04a0*/  LEA.HI.X R7, R7, UR7, R16, 0x2, P1 ;  /* 0x0000000707077c11 */ /* 0x000fe400088f1410 */
[----:B------:R-:W-:Y:S01]  /*04b0*/  CS2R R16, SRZ ;  /* 0x0000000000107805 */ /* 0x000fe2000001ff00 */
[----:B------:R-:W-:Y:S01]  /*04c0*/  IMAD.SHL.U32 R3, R2, 0x80, RZ ;  /* 0x0000008002037824 */ /* 0x000fe200078e00ff */
[----:B------:R-:W-:Y:S01]  /*04d0*/  ISETP.GT.AND P2, PT, R0, 0x17f, PT ;  /* 0x0000017f0000780c */ /* 0x000fe20003f44270 */
[----:B------:R-:W-:-:S03]  /*04e0*/  ULDC.64 UR6, c[0x0][0x288] ;  /* 0x0000a20000067ab9 */ /* 0x000fc60000000a00 */
[----:B------:R0:W3:Y:S01]  /*04f0*/  @!P3 LDG.E.EL.128 R16, desc[UR4][R6.64+-0x100] ;  /* 0xffff00040610b981 */ /* 0x0000e2000c2e1d00 */
[----:B------:R-:W-:-:S04]  /*0500*/  IADD3 R2, P1, R0, R3, RZ ;  /* 0x0000000300027210 */ /* 0x000fc80007f3e0ff */
[----:B------:R-:W-:Y:S02]  /*0510*/  LEA.HI.X.SX32 R3, R3, R10, 0x1, P1 ;  /* 0x0000000a03037211 */ /* 0x000fe400008f0eff */
[----:B------:R-:W-:-:S04]  /*0520*/  LEA R22, P1, R2, UR6, 0x2 ;  /* 0x0000000602167c11 */ /* 0x000fc8000f8210ff */
[----:B------:R-:W-:-:S05]  /*0530*/  LEA.HI.X R23, R2, UR7, R3, 0x2, P1 ;  /* 0x0000000702177c11 */ /* 0x000fca00088f1403 */
[----:B------:R4:W3:Y:S01]  /*0540*/  @P2 LDG.E.EL.128 R28, desc[UR4][R22.64+-0x600] ;  /* 0xfffa0004161c2981 */ /* 0x0008e2000c2e1d00 */
[----:B------:R-:W-:Y:S01]  /*0550*/  IMAD.SHL.U32 R9, R8, 0x80, RZ ;  /* 0x0000008008097824 */ /* 0x000fe200078e00ff */
[----:B-1----:R-:W-:Y:S02]  /*0560*/  CS2R R4, SRZ ;  /* 0x0000000000047805 */ /* 0x002fe4000001ff00 */
[----:B0-----:R-:W-:Y:S02]  /*0570*/  CS2R R6, SRZ ;  /* 0x0000000000067805 */ /* 0x001fe4000001ff00 */
[----:B------:R-:W-:Y:S01]  /*0580*/  IADD3 R8, P1, R0, R9, RZ ;  /* 0x0000000900087210 */ /* 0x000fe20007f3e0ff */
[----:B----4-:R-:W-:-:S03]  /*0590*/  IMAD.WIDE R2, R0, 0x4, R20 ;  /* 0x0000000400027825 */ /* 0x010fc600078e0214 */
[----:B------:R-:W-:Y:S02]  /*05a0*/  LEA.HI.X.SX32 R9, R9, R10, 0x1, P1 ;  /* 0x0000000a09097211 */ /* 0x000fe400008f0eff */
[C---:B------:R-:W-:Y:S01]  /*05b0*/  LEA R56, P1, R8.reuse, UR6, 0x2 ;  /* 0x0000000608387c11 */ /* 0x040fe2000f8210ff */
[----:B------:R-:W4:Y:S01]  /*05c0*/  @P2 LDG.E.EL.128 R4, desc[UR4][R2.64+-0x600] ;  /* 0xfffa000402042981 */ /* 0x000f22000c2e1d00 */
[----:B------:R-:W-:Y:S02]  /*05d0*/  CS2R R10, SRZ ;  /* 0x00000000000a7805 */ /* 0x000fe4000001ff00 */
[----:B------:R-:W-:Y:S02]  /*05e0*/  CS2R R20, SRZ ;  /* 0x0000000000147805 */ /* 0x000fe4000001ff00 */
[----:B------:R-:W-:Y:S02]  /*05f0*/  LEA.HI.X R57, R8, UR7, R9, 0x2, P1 ;  /* 0x0000000708397c11 */ /* 0x000fe400088f1409 */
[----:B------:R-:W-:-:S02]  /*0600*/  CS2R R8, SRZ ;  /* 0x0000000000087805 */ /* 0x000fc4000001ff00 */
[----:B------:R-:W-:-:S04]  /*0610*/  CS2R R22, SRZ ;  /* 0x0000000000167805 */ /* 0x000fc8000001ff00 */
[----:B------:R0:W4:Y:S04]  /*0620*/  @P2 LDG.E.EL.128 R8, desc[UR4][R2.64+-0x600] ;  /* 0xfffa000402082981 */ /* 0x000128000c2e1d00 */
[----:B------:R1:W4:Y:S01]  /*0630*/  @P2 LDG.E.EL.128 R20, desc[UR4][R56.64+-0x600] ;  /* 0xfffa000438142981 */ /* 0x000322000c2e1d00 */
[C---:B------:R-:W-:Y:S01]  /*0640*/  IMAD.IADD R63, R0.reuse, 0x1, R53 ;  /* 0x00000001003f7824 */ /* 0x040fe200078e0235 */
[C---:B------:R-:W-:Y:S01]  /*0650*/  ISETP.GE.AND P1, PT, R0.reuse, 0x40, PT ;  /* 0x000000400000780c */ /* 0x040fe20003f26270 */
[----:B------:R-:W-:Y:S02]  /*0660*/  IMAD.IADD R55, R0, 0x1, R55 ;  /* 0x0000000100377824 */ /* 0x000fe400078e0237 */
[----:B-----5:R-:W-:-:S04]  /*0670*/  IMAD.WIDE R62, R63, 0x4, R60 ;  /* 0x000000043f3e7825 */ /* 0x020fc800078e023c */
[----:B------:R-:W-:Y:S01]  /*0680*/  IMAD.WIDE R60, R55, 0x4, R60 ;  /* 0x00000004373c7825 */ /* 0x000fe200078e023c */
[----:B------:R-:W-:Y:S02]  /*0690*/  SEL R48, R48, RZ, !P0 ;  /* 0x000000ff30307207 */ /* 0x000fe40004000000 */
[----:B------:R-:W-:Y:S02]  /*06a0*/  SEL R51, R51, RZ, !P0 ;  /* 0x000000ff33337207 */ /* 0x000fe40004000000 */
[----:B--2---:R-:W-:Y:S02]  /*06b0*/  SEL R53, R44, RZ, !P0 ;  /* 0x000000ff2c357207 */ /* 0x004fe40004000000 */
[----:B------:R-:W-:-:S03]  /*06c0*/  SEL R58, R47, RZ, !P0 ;  /* 0x000000ff2f3a7207 */ /* 0x000fc60004000000 */
[----:B------:R-:W-:Y:S02]  /*06d0*/  FADD R53, R48, -R53 ;  /* 0x8000003530357221 */ /* 0x000fe40000000000 */
[----:B0-----:R-:W-:Y:S01]  /*06e0*/  FADD R2, R51, -R58 ;  /* 0x8000003a33027221 */ /* 0x001fe20000000000 */
[----:B------:R-:W-:Y:S02]  /*06f0*/  SEL R58, R43, RZ, !P0 ;  /* 0x000000ff2b3a7207 */ /* 0x000fe40004000000 */
[----:B------:R-:W-:Y:S02]  /*0700*/  SEL R39, R39, RZ, !P0 ;  /* 0x000000ff27277207 */ /* 0x000fe40004000000 */
[----:B---3--:R-:W-:Y:S02]  /*0710*/  SEL R59, R26, RZ, !P3 ;  /* 0x000000ff1a3b7207 */ /* 0x008fe40005800000 */
[----:B------:R-:W-:Y:S02]  /*0720*/  SEL R14, R14, RZ, !P3 ;  /* 0x000000ff0e0e7207 */ /* 0x000fe40005800000 */
[----:B------:R-:W-:-:S03]  /*0730*/  SEL R48, R15, RZ, !P3 ;  /* 0x000000ff0f307207 */ /* 0x000fc60005800000 */
[----:B------:R-:W-:Y:S02]  /*0740*/  FADD R59, R59, -R14 ;  /* 0x8000000e3b3b7221 */ /* 0x000fe40000000000 */
[----:B------:R-:W0:Y:S01]  /*0750*/  LDC.64 R14, c[0x0][0x220] ;  /* 0x00008800ff0e7b82 */ /* 0x000e220000000a00 */
[----:B-1----:R-:W-:Y:S01]  /*0760*/  SEL R57, R38, RZ, !P0 ;  /* 0x000000ff26397207 */ /* 0x002fe20004000000 */
[----:B------:R-:W-:Y:S01]  /*0770*/  FADD R58, R39, -R58 ;  /* 0x8000003a273a7221 */ /* 0x000fe20000000000 */
[----:B------:R-:W-:Y:S02]  /*0780*/  SEL R55, R36, RZ, !P0 ;  /* 0x000000ff24377207 */ /* 0x000fe40004000000 */
[----:B------:R-:W-:Y:S02]  /*0790*/  CS2R R38, SRZ ;  /* 0x0000000000267805 */ /* 0x000fe4000001ff00 */
[----:B------:R-:W-:Y:S02]  /*07a0*/  SEL R56, R37, RZ, !P0 ;  /* 0x000000ff25387207 */ /* 0x000fe40004000000 */
[----:B------:R-:W-:-:S02]  /*07b0*/  CS2R R36, SRZ ;  /* 0x0000000000247805 */ /* 0x000fc4000001ff00 */
[----:B------:R-:W-:Y:S02]  /*07c0*/  SEL R47, R46, RZ, !P0 ;  /* 0x000000ff2e2f7207 */ /* 0x000fe40004000000 */
[----:B------:R-:W-:Y:S02]  /*07d0*/  SEL R50, R50, RZ, !P0 ;  /* 0x000000ff32327207 */ /* 0x000fe40004000000 */
[----:B------:R-:W-:Y:S01]  /*07e0*/  SEL R49, R49, RZ, !P0 ;  /* 0x000000ff31317207 */ /* 0x000fe20004000000 */
[----:B------:R1:W2:Y:S01]  /*07f0*/  @!P1 LDG.E.EL.128 R36, desc[UR4][R60.64] ;  /* 0x000000043c249981 */ /* 0x0002a2000c2e1d00 */
[----:B------:R-:W-:Y:S02]  /*0800*/  SEL R52, R45, RZ, !P0 ;  /* 0x000000ff2d347207 */ /* 0x000fe40004000000 */
[----:B------:R-:W-:Y:S01]  /*0810*/  SEL R27, R27, RZ, !P3 ;  /* 0x000000ff1b1b7207 */ /* 0x000fe20005800000 */
[----:B------:R-:W-:Y:S01]  /*0820*/  FADD R3, R50, -R47 ;  /* 0x8000002f32037221 */ /* 0x000fe20000000000 */
[----:B------:R-:W-:Y:S01]  /*0830*/  CS2R R50, SRZ ;  /* 0x0000000000327805 */ /* 0x000fe2000001ff00 */
[----:B------:R-:W-:Y:S01]  /*0840*/  FADD R52, R49, -R52 ;  /* 0x8000003431347221 */ /* 0x000fe20000000000 */
[----:B------:R-:W-:Y:S01]  /*0850*/  SEL R34, R34, RZ, !P3 ;  /* 0x000000ff22227207 */ /* 0x000fe20005800000 */
[----:B------:R-:W-:Y:S01]  /*0860*/  FADD R26, R27, -R48 ;  /* 0x800000301b1a7221 */ /* 0x000fe20000000000 */
[----:B------:R-:W-:-:S02]  /*0870*/  CS2R R48, SRZ ;  /* 0x0000000000307805 */ /* 0x000fc4000001ff00 */
[----:B-1----:R-:W-:Y:S01]  /*0880*/  SEL R60, R13, RZ, !P3 ;  /* 0x000000ff0d3c7207 */ /* 0x002fe20005800000 */
[----:B------:R-:W1:Y:S01]  /*0890*/  LDC.64 R44, c[0x0][0x218] ;  /* 0x00008600ff2c7b82 */ /* 0x000e620000000a00 */
[----:B------:R-:W-:Y:S02]  /*08a0*/  SEL R13, R12, RZ, !P3 ;  /* 0x000000ff0c0d7207 */ /* 0x000fe40005800000 */
[----:B------:R-:W-:Y:S01]  /*08b0*/  SEL R61, R18, RZ, !P3 ;  /* 0x000000ff123d7207 */ /* 0x000fe20005800000 */
[----:B------:R3:W5:Y:S01]  /*08c0*/  @!P1 LDG.E.EL.128 R48, desc[UR4][R62.64] ;  /* 0x000000043e309981 */ /* 0x000762000c2e1d00 */
[----:B------:R-:W-:Y:S02]  /*08d0*/  SEL R24, R24, RZ, !P3 ;  /* 0x000000ff18187207 */ /* 0x000fe40005800000 */
[----:B------:R-:W-:Y:S02]  /*08e0*/  SEL R12, R35, RZ, !P3 ;  /* 0x000000ff230c7207 */ /* 0x000fe40005800000 */
[----:B------:R-:W-:Y:S01]  /*08f0*/  SEL R19, R19, RZ, !P3 ;  /* 0x000000ff13137207 */ /* 0x000fe20005800000 */
[----:B------:R-:W-:Y:S01]  /*0900*/  FADD R61, R61, -R34 ;  /* 0x800000223d3d7221 */ /* 0x000fe20000000000 */
[----:B0-----:R-:W-:Y:S01]  /*0910*/  IMAD.WIDE R34, R0, 0x4, R14 ;  /* 0x0000000400227825 */ /* 0x001fe200078e020e */
[----:B------:R-:W-:-:S03]  /*0920*/  CS2R R14, SRZ ;  /* 0x00000000000e7805 */ /* 0x000fc6000001ff00 */
[----:B---3--:R-:W-:Y:S01]  /*0930*/  FADD R63, R24, -R13 ;  /* 0x8000000d183f7221 */ /* 0x008fe20000000000 */
[----:B------:R-:W-:Y:S01]  /*0940*/  FADD R62, R19, -R12 ;  /* 0x8000000c133e7221 */ /* 0x000fe20000000000 */
[----:B------:R-:W-:-:S06]  /*0950*/  CS2R R12, SRZ ;  /* 0x00000000000c7805 */ /* 0x000fcc000001ff00 */
[----:B------:R-:W3:Y:S01]  /*0960*/  @!P1 LDG.E.EL.128 R12, desc[UR4][R34.64] ;  /* 0x00000004220c9981 */ /* 0x000ee2000c2e1d00 */
[----:B------:R-:W-:Y:S01]  /*0970*/  CS2R R46, SRZ ;  /* 0x00000000002e7805 */ /* 0x000fe2000001ff00 */
[----:B-1----:R-:W-:Y:S01]  /*0980*/  IMAD.WIDE R64, R0, 0x4, R44 ;  /* 0x0000000400407825 */ /* 0x002fe200078e022c */
[----:B------:R-:W-:Y:S02]  /*0990*/  CS2R R44, SRZ ;  /* 0x00000000002c7805 */ /* 0x000fe4000001ff00 */
[----:B------:R-:W-:-:S04]  /*09a0*/  SEL R40, R40, RZ, !P0 ;  /* 0x000000ff28287207 */ /* 0x000fc80004000000 */
[----:B------:R-:W5:Y:S01]  /*09b0*/  @!P1 LDG.E.EL.128 R44, desc[UR4][R64.64] ;  /* 0x00000004402c9981 */ /* 0x000f62000c2e1d00 */
[----:B------:R-:W-:Y:S02]  /*09c0*/  SEL R41, R41, RZ, !P0 ;  /* 0x000000ff29297207 */ /* 0x000fe40004000000 */
[----:B------:R-:W-:Y:S01]  /*09d0*/  SEL R42, R42, RZ, !P0 ;  /* 0x000000ff2a2a7207 */ /* 0x000fe20004000000 */
[----:B------:R-:W-:Y:S02]  /*09e0*/  FADD R55, R55, -R40 ;  /* 0x8000002837377221 */ /* 0x000fe40000000000 */
[----:B------:R-:W-:Y:S01]  /*09f0*/  FADD R56, R56, -R41 ;  /* 0x8000002938387221 */ /* 0x000fe20000000000 */
[----:B------:R-:W-:Y:S01]  /*0a00*/  CS2R R40, SRZ ;  /* 0x0000000000287805 */ /* 0x000fe2000001ff00 */
[----:B------:R-:W-:Y:S01]  /*0a10*/  FADD R57, R57, -R42 ;  /* 0x8000002a39397221 */ /* 0x000fe20000000000 */
[----:B------:R-:W-:Y:S02]  /*0a20*/  CS2R R42, SRZ ;  /* 0x00000000002a7805 */ /* 0x000fe4000001ff00 */
[----:B------:R-:W-:-:S04]  /*0a30*/  SEL R17, R17, RZ, !P3 ;  /* 0x000000ff11117207 */ /* 0x000fc80005800000 */
[----:B------:R0:W5:Y:S01]  /*0a40*/  @!P1 LDG.E.EL.128 R40, desc[UR4][R64.64] ;  /* 0x0000000440289981 */ /* 0x000162000c2e1d00 */
[----:B------:R-:W-:Y:S02]  /*0a50*/  SEL R25, R25, RZ, !P3 ;  /* 0x000000ff19197207 */ /* 0x000fe40005800000 */
[----:B------:R-:W-:Y:S02]  /*0a60*/  SEL R32, R32, RZ, !P3 ;  /* 0x000000ff20207207 */ /* 0x000fe40005800000 */
[----:B0-----:R-:W-:Y:S01]  /*0a70*/  SEL R64, R33, RZ, !P3 ;  /* 0x000000ff21407207 */ /* 0x001fe20005800000 */
[----:B------:R-:W-:-:S04]  /*0a80*/  FADD R60, R25, -R60 ;  /* 0x8000003c193c7221 */ /* 0x000fc80000000000 */
[----:B------:R-:W-:Y:S01]  /*0a90*/  FADD R64, R17, -R64 ;  /* 0x8000004011407221 */ /* 0x000fe20000000000 */
[----:B------:R-:W-:Y:S02]  /*0aa0*/  SEL R17, R16, RZ, !P3 ;  /* 0x000000ff10117207 */ /* 0x000fe40005800000 */
[----:B------:R-:W-:Y:S02]  /*0ab0*/  SEL R25, R30, RZ, P2 ;  /* 0x000000ff1e197207 */ /* 0x000fe40001000000 */
[----:B------:R-:W-:Y:S01]  /*0ac0*/  CS2R R18, SRZ ;  /* 0x0000000000127805 */ /* 0x000fe2000001ff00 */
[----:B------:R-:W-:Y:S01]  /*0ad0*/  FADD R30, R17, -R32 ;  /* 0x80000020111e7221 */ /* 0x000fe20000000000 */
[----:B------:R-:W-:-:S06]  /*0ae0*/  CS2R R16, SRZ ;  /* 0x0000000000107805 */ /* 0x000fcc000001ff00 */
[----:B------:R5:W5:Y:S01]  /*0af0*/  @!P1 LDG.E.EL.128 R16, desc[UR4][R34.64] ;  /* 0x0000000422109981 */ /* 0x000b62000c2e1d00 */
[----:B----4-:R-:W-:Y:S02]  /*0b00*/  SEL R6, R6, RZ, P2 ;  /* 0x000000ff06067207 */ /* 0x010fe40001000000 */
[----:B------:R-:W-:Y:S02]  /*0b10*/  SEL R4, R4, RZ, P2 ;  /* 0x000000ff04047207 */ /* 0x000fe40001000000 */
[----:B------:R-:W-:Y:S01]  /*0b20*/  SEL R27, R28, RZ, P2 ;  /* 0x000000ff1c1b7207 */ /* 0x000fe20001000000 */
[----:B------:R-:W-:Y:S01]  /*0b30*/  FADD R25, R25, -R6 ;  /* 0x8000000619197221 */ /* 0x000fe20000000000 */
[----:B------:R-:W-:Y:S02]  /*0b40*/  SEL R29, R29, RZ, P2 ;  /* 0x000000ff1d1d7207 */ /* 0x000fe40001000000 */
[----:B------:R-:W-:Y:S01]  /*0b50*/  SEL R6, R5, RZ, P2 ;  /* 0x000000ff05067207 */ /* 0x000fe20001000000 */
[----:B------:R-:W-:Y:S01]  /*0b60*/  FADD R27, R27, -R4 ;  /* 0x800000041b1b7221 */ /* 0x000fe20000000000 */
[----:B------:R-:W-:-:S02]  /*0b70*/  SEL R7, R7, RZ, P2 ;  /* 0x000000ff07077207 */ /* 0x000fc40001000000 */
[----:B------:R-:W-:Y:S02]  /*0b80*/  SEL R24, R31, RZ, P2 ;  /* 0x000000ff1f187207 */ /* 0x000fe40001000000 */
[----:B------:R-:W-:Y:S02]  /*0b90*/  SEL R5, R10, RZ, P2 ;  /* 0x000000ff0a057207 */ /* 0x000fe40001000000 */
[----:B------:R-:W-:Y:S01]  /*0ba0*/  SEL R4, R22, RZ, P2 ;  /* 0x000000ff16047207 */ /* 0x000fe20001000000 */
[----:B------:R-:W-:Y:S01]  /*0bb0*/  FADD R22, R29, -R6 ;  /* 0x800000061d167221 */ /* 0x000fe20000000000 */
[----:B------:R-:W-:Y:S01]  /*0bc0*/  FADD R24, R24, -R7 ;  /* 0x8000000718187221 */ /* 0x000fe20000000000 */
[----:B------:R-:W-:Y:S02]  /*0bd0*/  CS2R R6, SRZ ;  /* 0x0000000000067805 */ /* 0x000fe4000001ff00 */
[----:B------:R-:W-:Y:S01]  /*0be0*/  FADD R29, R4, -R5 ;  /* 0x80000005041d7221 */ /* 0x000fe20000000000 */
[----:B------:R-:W-:Y:S01]  /*0bf0*/  CS2R R4, SRZ ;  /* 0x0000000000047805 */ /* 0x000fe2000001ff00 */
[----:B------:R-:W-:-:S05]  /*0c00*/  IMAD.WIDE R66, R0, 0x4, R66 ;  /* 0x0000000400427825 */ /* 0x000fca00078e0242 */
[----:B------:R-:W4:Y:S01]  /*0c10*/  @P2 LDG.E.EL.128 R4, desc[UR4][R66.64+-0x600] ;  /* 0xfffa000442042981 */ /* 0x000f22000c2e1d00 */
[----:B------:R-:W-:Y:S02]  /*0c20*/  SEL R8, R8, RZ, P2 ;  /* 0x000000ff08087207 */ /* 0x000fe40001000000 */
[----:B------:R-:W-:-:S05]  /*0c30*/  SEL R65, R20, RZ, P2 ;  /* 0x000000ff14417207 */ /* 0x000fca0001000000 */
[----:B------:R-:W-:Y:S01]  /*0c40*/  FADD R65, R65, -R8 ;  /* 0x8000000841417221 */ /* 0x000fe20000000000 */
[----:B------:R-:W-:Y:S02]  /*0c50*/  SEL R28, R11, RZ, P2 ;  /* 0x000000ff0b1c7207 */ /* 0x000fe40001000000 */
[----:B------:R-:W-:Y:S02]  /*0c60*/  SEL R9, R9, RZ, P2 ;  /* 0x000000ff09097207 */ /* 0x000fe40001000000 */
[----:B------:R-:W-:-:S05]  /*0c70*/  SEL R10, R21, RZ, P2 ;  /* 0x000000ff150a7207 */ /* 0x000fca0001000000 */
[----:B------:R-:W-:Y:S01]  /*0c80*/  FADD R31, R10, -R9 ;  /* 0x800000090a1f7221 */ /* 0x000fe20000000000 */
[----:B------:R-:W-:-:S05]  /*0c90*/  SEL R23, R23, RZ, P2 ;  /* 0x000000ff17177207 */ /* 0x000fca0001000000 */
[----:B------:R-:W-:Y:S01]  /*0ca0*/  FADD R28, R23, -R28 ;  /* 0x8000001c171c7221 */ /* 0x000fe20000000000 */
[----:B--2---:R-:W-:Y:S02]  /*0cb0*/  SEL R37, R37, RZ, !P1 ;  /* 0x000000ff25257207 */ /* 0x004fe40004800000 */
[----:B---3--:R-:W-:-:S05]  /*0cc0*/  SEL R12, R12, RZ, !P1 ;  /* 0x000000ff0c0c7207 */ /* 0x008fca0004800000 */
[----:B------:R-:W-:Y:S01]  /*0cd0*/  FADD R8, R12, 9.9999997473787516356e-06 ;  /* 0x3727c5ac0c087421 */ /* 0x000fe20000000000 */
[----:B------:R-:W-:-:S05]  /*0ce0*/  SEL R12, R13, RZ, !P1 ;  /* 0x000000ff0d0c7207 */ /* 0x000fca0004800000 */
[----:B------:R-:W0:Y:S01]  /*0cf0*/  MUFU.SQRT R8, R8 ;  /* 0x0000000800087308 */ /* 0x000e220000002000 */
[----:B------:R-:W-:Y:S01]  /*0d00*/  FADD R12, R12, 9.9999997473787516356e-06 ;  /* 0x3727c5ac0c0c7421 */ /* 0x000fe20000000000 */
[----:B------:R-:W-:Y:S02]  /*0d10*/  SEL R11, R14, RZ, !P1 ;  /* 0x000000ff0e0b7207 */ /* 0x000fe40004800000 */
[----:B-----5:R-:W-:-:S04]  /*0d20*/  SEL R34, R45, RZ, !P1 ;  /* 0x000000ff2d227207 */ /* 0x020fc80004800000 */
[----:B------:R-:W1:Y:S01]  /*0d30*/  MUFU.SQRT R12, R12 ;  /* 0x0000000c000c7308 */ /* 0x000e620000002000 */
[----:B------:R-:W-:Y:S01]  /*0d40*/  FADD R11, R11, 9.9999997473787516356e-06 ;  /* 0x3727c5ac0b0b7421 */ /* 0x000fe20000000000 */
[C---:B0-----:R-:W-:Y:S02]  /*0d50*/  FSETP.GT.AND P5, PT, R8.reuse, 8.50705917302346158658e+37, PT ;  /* 0x7e8000000800780b */ /* 0x041fe40003fa4000 */
[----:B------:R-:W-:Y:S01]  /*0d60*/  FSETP.GEU.AND P4, PT, R8, 1.175494350822287508e-38, PT ;  /* 0x008000000800780b */ /* 0x000fe20003f8e000 */
[----:B------:R-:W-:-:S03]  /*0d70*/  FADD R34, R37, -R34 ;  /* 0x8000002225227221 */ /* 0x000fc60000000000 */
[----:B------:R-:W0:Y:S01]  /*0d80*/  MUFU.SQRT R11, R11 ;  /* 0x0000000b000b7308 */ /* 0x000e220000002000 */
[----:B------:R-:W-:Y:S01]  /*0d90*/  IMAD.MOV.U32 R37, RZ, RZ, 0x3e800000 ;  /* 0x3e800000ff257424 */ /* 0x000fe200078e00ff */
[----:B------:R-:W-:Y:S02]  /*0da0*/  SEL R15, R15, RZ, !P1 ;  /* 0x000000ff0f0f7207 */ /* 0x000fe40004800000 */
[----:B-1----:R-:W-:Y:S02]  /*0db0*/  FSETP.GT.AND P6, PT, R12, 8.50705917302346158658e+37, PT ;  /* 0x7e8000000c00780b */ /* 0x002fe40003fc4000 */
[----:B------:R-:W-:Y:S01]  /*0dc0*/  FSEL R10, R37, 1, P5 ;  /* 0x3f800000250a7808 */ /* 0x000fe20002800000 */
[----:B------:R-:W-:Y:S01]  /*0dd0*/  @P5 FMUL R8, R8, 0.25 ;  /* 0x3e80000008085820 */ /* 0x000fe20000400000 */
[----:B------:R-:W-:-:S03]  /*0de0*/  FADD R15, R15, 9.9999997473787516356e-06 ;  /* 0x3727c5ac0f0f7421 */ /* 0x000fc60000000000 */
[----:B------:R-:W-:Y:S01]  /*0df0*/  @!P4 FMUL R10, R10, 16777216 ;  /* 0x4b8000000a0ac820 */ /* 0x000fe20000400000 */
[----:B------:R-:W-:Y:S01]  /*0e00*/  @!P4 FMUL R8, R8, 16777216 ;  /* 0x4b8000000808c820 */ /* 0x000fe20000400000 */
[C---:B------:R-:W-:Y:S02]  /*0e10*/  FSETP.GEU.AND P4, PT, R12.reuse, 1.175494350822287508e-38, PT ;  /* 0x008000000c00780b */ /* 0x040fe40003f8e000 */
[----:B0-----:R-:W-:Y:S01]  /*0e20*/  FSETP.GT.AND P5, PT, R11, 8.50705917302346158658e+37, PT ;  /* 0x7e8000000b00780b */ /* 0x001fe20003fa4000 */
[----:B------:R-:W0:Y:S01]  /*0e30*/  MUFU.SQRT R15, R15 ;  /* 0x0000000f000f7308 */ /* 0x000e220000002000 */
[----:B------:R-:W-:Y:S01]  /*0e40*/  @P6 FMUL R12, R12, 0.25 ;  /* 0x3e8000000c0c6820 */ /* 0x000fe20000400000 */
[----:B------:R-:W-:Y:S02]  /*0e50*/  FSEL R9, R37, 1, P6 ;  /* 0x3f80000025097808 */ /* 0x000fe40003000000 */
[----:B------:R-:W-:Y:S02]  /*0e60*/  FSETP.GEU.AND P6, PT, R11, 1.175494350822287508e-38, PT ;  /* 0x008000000b00780b */ /* 0x000fe40003fce000 */
[----:B------:R-:W-:-:S02]  /*0e70*/  SEL R35, R44, RZ, !P1 ;  /* 0x000000ff2c237207 */ /* 0x000fc40004800000 */
[----:B------:R-:W-:Y:S02]  /*0e80*/  SEL R36, R36, RZ, !P1 ;  /* 0x000000ff24247207 */ /* 0x000fe40004800000 */
[----:B------:R-:W-:Y:S02]  /*0e90*/  SEL R23, R41, RZ, !P1 ;  /* 0x000000ff29177207 */ /* 0x000fe40004800000 */
[----:B------:R-:W-:Y:S01]  /*0ea0*/  SEL R14, R49, RZ, !P1 ;  /* 0x000000ff310e7207 */ /* 0x000fe20004800000 */
[----:B------:R-:W-:Y:S01]  /*0eb0*/  @!P4 FMUL R12, R12, 16777216 ;  /* 0x4b8000000c0cc820 */ /* 0x000fe20000400000 */
[----:B------:R-:W-:Y:S02]  /*0ec0*/  SEL R32, R40, RZ, !P1 ;  /* 0x000000ff28207207 */ /* 0x000fe40004800000 */
[----:B------:R-:W-:Y:S01]  /*0ed0*/  SEL R13, R48, RZ, !P1 ;  /* 0x000000ff300d7207 */ /* 0x000fe20004800000 */
[----:B------:R-:W-:Y:S01]  /*0ee0*/  FADD R35, R36, -R35 ;  /* 0x8000002324237221 */ /* 0x000fe20000000000 */
[----:B------:R-:W-:Y:S01]  /*0ef0*/  SEL R36, R39, RZ, !P1 ;  /* 0x000000ff27247207 */ /* 0x000fe20004800000 */
[----:B------:R-:W-:Y:S01]  /*0f00*/  FADD R23, R14, -R23 ;  /* 0x800000170e177221 */ /* 0x000fe20000000000 */
[----:B------:R-:W-:Y:S01]  /*0f10*/  SEL R21, R38, RZ, !P1 ;  /* 0x000000ff26157207 */ /* 0x000fe20004800000 */
[----:B------:R-:W-:Y:S01]  /*0f20*/  @P5 FMUL R11, R11, 0.25 ;  /* 0x3e8000000b0b5820 */ /* 0x000fe20000400000 */
[----:B------:R1:W-:Y:S01]  /*0f30*/  MUFU.RCP R39, R8 ;  /* 0x0000000800277308 */ /* 0x0003e20000001000 */
[----:B------:R-:W-:Y:S01]  /*0f40*/  FADD R32, R13, -R32 ;  /* 0x800000200d207221 */ /* 0x000fe20000000000 */
[----:B------:R-:W-:-:S02]  /*0f50*/  SEL R14, R43, RZ, !P1 ;  /* 0x000000ff2b0e7207 */ /* 0x000fc40004800000 */
[----:B------:R-:W-:Y:S02]  /*0f60*/  SEL R33, R51, RZ, !P1 ;  /* 0x000000ff33217207 */ /* 0x000fe40004800000 */
[----:B------:R-:W-:Y:S02]  /*0f70*/  SEL R13, R42, RZ, !P1 ;  /* 0x000000ff2a0d7207 */ /* 0x000fe40004800000 */
[----:B------:R2:W-:Y:S01]  /*0f80*/  MUFU.RCP R38, R12 ;  /* 0x0000000c00267308 */ /* 0x0005e20000001000 */
[----:B-1----:R-:W-:Y:S02]  /*0f90*/  SEL R8, R50, RZ, !P1 ;  /* 0x000000ff32087207 */ /* 0x002fe40004800000 */
[----:B------:R-:W-:Y:S01]  /*0fa0*/  FSEL R20, R37, 1, P5 ;  /* 0x3f80000025147808 */ /* 0x000fe20002800000 */
[----:B------:R-:W-:Y:S01]  /*0fb0*/  @!P6 FMUL R11, R11, 16777216 ;  /* 0x4b8000000b0be820 */ /* 0x000fe20000400000 */
[----:B0-----:R-:W-:Y:S02]  /*0fc0*/  FSETP.GT.AND P5, PT, R15, 8.50705917302346158658e+37, PT ;  /* 0x7e8000000f00780b */ /* 0x001fe40003fa4000 */
[----:B--2---:R-:W-:Y:S01]  /*0fd0*/  SEL R12, R16, RZ, !P1 ;  /* 0x000000ff100c7207 */ /* 0x004fe20004800000 */
[----:B------:R-:W-:Y:S01]  /*0fe0*/  FADD R33, R33, -R14 ;  /* 0x8000000e21217221 */ /* 0x000fe20000000000 */
[----:B------:R-:W-:Y:S01]  /*0ff0*/  FADD R8, R8, -R13 ;  /* 0x8000000d08087221 */ /* 0x000fe20000000000 */
[----:B------:R-:W-:-:S02]  /*1000*/  @!P6 FMUL R20, R20, 16777216 ;  /* 0x4b8000001414e820 */ /* 0x000fc40000400000 */
[----:B------:R-:W-:Y:S01]  /*1010*/  FADD R14, R12, 9.9999997473787516356e-06 ;  /* 0x3727c5ac0c0e7421 */ /* 0x000fe20000000000 */
[C---:B------:R-:W-:Y:S01]  /*1020*/  FSETP.GEU.AND P6, PT, R15.reuse, 1.175494350822287508e-38, PT ;  /* 0x008000000f00780b */ /* 0x040fe20003fce000 */
[----:B------:R-:W0:Y:S01]  /*1030*/  LDC.64 R12, c[0x0][0x248] ;  /* 0x00009200ff0c7b82 */ /* 0x000e220000000a00 */
[----:B------:R-:W1:Y:S03]  /*1040*/  MUFU.RCP R11, R11 ;  /* 0x0000000b000b7308 */ /* 0x000e660000001000 */
[----:B------:R-:W-:Y:S01]  /*1050*/  @P5 FMUL R15, R15, 0.25 ;  /* 0x3e8000000f0f5820 */ /* 0x000fe20000400000 */
[----:B------:R-:W-:Y:S01]  /*1060*/  SEL R17, R17, RZ, !P1 ;  /* 0x000000ff11117207 */ /* 0x000fe20004800000 */
[----:B------:R-:W-:-:S03]  /*1070*/  @!P4 FMUL R9, R9, 16777216 ;  /* 0x4b8000000909c820 */ /* 0x000fc60000400000 */
[----:B------:R-:W2:Y:S03]  /*1080*/  MUFU.SQRT R14, R14 ;  /* 0x0000000e000e7308 */ /* 0x000ea60000002000 */
[----:B------:R-:W-:Y:S01]  /*1090*/  @!P6 FMUL R15, R15, 16777216 ;  /* 0x4b8000000f0fe820 */ /* 0x000fe20000400000 */
[----:B------:R-:W-:Y:S01]  /*10a0*/  FADD R17, R17, 9.9999997473787516356e-06 ;  /* 0x3727c5ac11117421 */ /* 0x000fe20000000000 */
[----:B-1----:R-:W-:-:S03]  /*10b0*/  FMUL R11, R11, R20 ;  /* 0x000000140b0b7220 */ /* 0x002fc60000400000 */
[----:B------:R-:W1:Y:S01]  /*10c0*/  MUFU.RCP R16, R15 ;  /* 0x0000000f00107308 */ /* 0x000e620000001000 */
[----:B------:R-:W-:Y:S01]  /*10d0*/  FMUL R39, R39, R10 ;  /* 0x0000000a27277220 */ /* 0x000fe20000400000 */
[----:B------:R-:W-:Y:S01]  /*10e0*/  FMUL R38, R38, R9 ;  /* 0x0000000926267220 */ /* 0x000fe20000400000 */
[----:B------:R-:W-:Y:S01]  /*10f0*/  FMUL R20, R11, R8 ;  /* 0x000000080b147220 */ /* 0x000fe20000400000 */
[----:B------:R-:W-:Y:S02]  /*1100*/  FSEL R41, R37, 1, P5 ;  /* 0x3f80000025297808 */ /* 0x000fe40002800000 */
[----:B------:R-:W-:Y:S02]  /*1110*/  CS2R R8, SRZ ;  /* 0x0000000000087805 */ /* 0x000fe4000001ff00 */
[----:B------:R-:W-:Y:S01]  /*1120*/  CS2R R10, SRZ ;  /* 0x00000000000a7805 */ /* 0x000fe2000001ff00 */
[----:B0-----:R-:W-:Y:S01]  /*1130*/  IMAD.WIDE R12, R0, 0x4, R12 ;  /* 0x00000004000c7825 */ /* 0x001fe200078e020c */
[----:B------:R-:W0:Y:S01]  /*1140*/  MUFU.SQRT R15, R17 ;  /* 0x00000011000f7308 */ /* 0x000e220000002000 */
[----:B------:R-:W-:-:S02]  /*1150*/  SEL R18, R18, RZ, !P1 ;  /* 0x000000ff12127207 */ /* 0x000fc40004800000 */
[----:B------:R-:W-:Y:S01]  /*1160*/  @!P6 FMUL R41, R41, 16777216 ;  /* 0x4b8000002929e820 */ /* 0x000fe20000400000 */
[----:B------:R-:W3:Y:S01]  /*1170*/  @!P3 LDG.E.EL.128 R8, desc[UR4][R12.64+-0x100] ;  /* 0xffff00040c08b981 */ /* 0x000ee2000c2e1d00 */
[----:B--2---:R-:W-:Y:S01]  /*1180*/  FSETP.GT.AND P4, PT, R14, 8.50705917302346158658e+37, PT ;  /* 0x7e8000000e00780b */ /* 0x004fe20003f84000 */
[----:B------:R-:W-:Y:S01]  /*1190*/  FADD R18, R18, 9.9999997473787516356e-06 ;  /* 0x3727c5ac12127421 */ /* 0x000fe20000000000 */
[----:B-1----:R-:W-:Y:S01]  /*11a0*/  FMUL R16, R16, R41 ;  /* 0x0000002910107220 */ /* 0x002fe20000400000 */
[----:B------:R-:W-:Y:S02]  /*11b0*/  FSETP.GEU.AND P5, PT, R14, 1.175494350822287508e-38, PT ;  /* 0x008000000e00780b */ /* 0x000fe40003fae000 */
[----:B------:R-:W1:Y:S01]  /*11c0*/  MUFU.SQRT R41, R18 ;  /* 0x0000001200297308 */ /* 0x000e620000002000 */
[----:B------:R-:W-:Y:S02]  /*11d0*/  SEL R19, R19, RZ, !P1 ;  /* 0x000000ff13137207 */ /* 0x000fe40004800000 */
[----:B0-----:R-:W-:-:S03]  /*11e0*/  FSETP.GT.AND P6, PT, R15, 8.50705917302346158658e+37, PT ;  /* 0x7e8000000f00780b */ /* 0x001fc60003fc4000 */
[----:B------:R-:W-:Y:S01]  /*11f0*/  FADD R19, R19, 9.9999997473787516356e-06 ;  /* 0x3727c5ac13137421 */ /* 0x000fe20000000000 */
[----:B------:R-:W-:Y:S01]  /*1200*/  FSEL R40, R37, 1, P4 ;  /* 0x3f80000025287808 */ /* 0x000fe20002000000 */
[----:B------:R-:W-:Y:S02]  /*1210*/  @P4 FMUL R14, R14, 0.25 ;  /* 0x3e8000000e0e4820 */ /* 0x000fe40000400000 */
[----:B------:R0:W2:Y:S02]  /*1220*/  MUFU.SQRT R44, R19 ;  /* 0x00000013002c7308 */ /* 0x0000a40000002000 */
[----:B------:R-:W-:Y:S01]  /*1230*/  @!P5 FMUL R14, R14, 16777216 ;  /* 0x4b8000000e0ed820 */ /* 0x000fe20000400000 */
[----:B------:R-:W-:Y:S01]  /*1240*/  @!P5 FMUL R40, R40, 16777216 ;  /* 0x4b8000002828d820 */ /* 0x000fe20000400000 */
[----:B-1----:R-:W-:Y:S02]  /*1250*/  FSETP.GT.AND P5, PT, R41, 8.50705917302346158658e+37, PT ;  /* 0x7e8000002900780b */ /* 0x002fe40003fa4000 */
[C---:B------:R-:W-:Y:S01]  /*1260*/  FSETP.GEU.AND P4, PT, R15.reuse, 1.175494350822287508e-38, PT ;  /* 0x008000000f00780b */ /* 0x040fe20003f8e000 */
[----:B------:R-:W-:Y:S01]  /*1270*/  @P6 FMUL R15, R15, 0.25 ;  /* 0x3e8000000f0f6820 */ /* 0x000fe20000400000 */
[----:B------:R-:W-:Y:S01]  /*1280*/  FSEL R42, R37, 1, P6 ;  /* 0x3f800000252a7808 */ /* 0x000fe20003000000 */
[----:B------:R-:W-:Y:S01]  /*1290*/  FMUL R33, R16, R33 ;  /* 0x0000002110217220 */ /* 0x000fe20000400000 */
[----:B------:R-:W-:-:S02]  /*12a0*/  FSETP.GEU.AND P6, PT, R41, 1.175494350822287508e-38, PT ;  /* 0x008000002900780b */ /* 0x000fc40003fce000 */
[----:B------:R-:W-:Y:S02]  /*12b0*/  CS2R R16, SRZ ;  /* 0x0000000000107805 */ /* 0x000fe4000001ff00 */
[----:B0-----:R-:W-:Y:S02]  /*12c0*/  CS2R R18, SRZ ;  /* 0x0000000000127805 */ /* 0x001fe4000001ff00 */
[----:B------:R-:W-:-:S04]  /*12d0*/  FSEL R43, R37, 1, P5 ;  /* 0x3f800000252b7808 */ /* 0x000fc80002800000 */
[----:B------:R0:W5:Y:S01]  /*12e0*/  @!P3 LDG.E.EL.128 R16, desc[UR4][R12.64+-0x100] ;  /* 0xffff00040c10b981 */ /* 0x000162000c2e1d00 */
[----:B------:R-:W-:Y:S01]  /*12f0*/  @P5 FMUL R41, R41, 0.25 ;  /* 0x3e80000029295820 */ /* 0x000fe20000400000 */
[----:B--2---:R-:W-:-:S03]  /*1300*/  FSETP.GT.AND P5, PT, R44, 8.50705917302346158658e+37, PT ;  /* 0x7e8000002c00780b */ /* 0x004fc60003fa4000 */
[----:B------:R-:W-:Y:S01]  /*1310*/  @!P6 FMUL R41, R41, 16777216 ;  /* 0x4b8000002929e820 */ /* 0x000fe20000400000 */
[----:B------:R-:W-:Y:S01]  /*1320*/  @!P6 FMUL R43, R43, 16777216 ;  /* 0x4b8000002b2be820 */ /* 0x000fe20000400000 */
[----:B------:R-:W-:Y:S02]  /*1330*/  FSETP.GEU.AND P6, PT, R44, 1.175494350822287508e-38, PT ;  /* 0x008000002c00780b */ /* 0x000fe40003fce000 */
[----:B------:R-:W-:-:S05]  /*1340*/  SEL R46, R46, RZ, !P1 ;  /* 0x000000ff2e2e7207 */ /* 0x000fca0004800000 */
[----:B------:R-:W-:Y:S01]  /*1350*/  FADD R21, R21, -R46 ;  /* 0x8000002e15157221 */ /* 0x000fe20000000000 */
[----:B------:R-:W-:Y:S01]  /*1360*/  @P5 FMUL R44, R44, 0.25 ;  /* 0x3e8000002c2c5820 */ /* 0x000fe20000400000 */
[----:B------:R-:W1:Y:S04]  /*1370*/  MUFU.RCP R46, R41 ;  /* 0x00000029002e7308 */ /* 0x000e680000001000 */
[----:B------:R-:W-:Y:S01]  /*1380*/  @!P6 FMUL R44, R44, 16777216 ;  /* 0x4b8000002c2ce820 */ /* 0x000fe20000400000 */
[----:B----4-:R-:W-:-:S05]  /*1390*/  SEL R4, R4, RZ, P2 ;  /* 0x000000ff04047207 */ /* 0x010fca0001000000 */
[----:B------:R-:W2:Y:S01]  /*13a0*/  MUFU.RCP R44, R44 ;  /* 0x0000002c002c7308 */ /* 0x000ea20000001000 */
[----:B------:R-:W-:Y:S01]  /*13b0*/  FADD R4, R4, 9.9999997473787516356e-06 ;  /* 0x3727c5ac04047421 */ /* 0x000fe20000000000 */
[----:B-1----:R-:W-:Y:S01]  /*13c0*/  FMUL R46, R46, R43 ;  /* 0x0000002b2e2e7220 */ /* 0x002fe20000400000 */
[----:B------:R-:W-:Y:S01]  /*13d0*/  FSEL R43, R37, 1, P5 ;  /* 0x3f800000252b7808 */ /* 0x000fe20002800000 */
[----:B------:R-:W-:-:S04]  /*13e0*/  FMUL R32, R39, R32 ;  /* 0x0000002027207220 */ /* 0x000fc80000400000 */
[----:B------:R-:W1:Y:S01]  /*13f0*/  MUFU.SQRT R4, R4 ;  /* 0x0000000400047308 */ /* 0x000e620000002000 */
[----:B------:R-:W-:Y:S01]  /*1400*/  FMUL R23, R38, R23 ;  /* 0x0000001726177220 */ /* 0x000fe20000400000 */
[----:B------:R-:W-:Y:S01]  /*1410*/  SEL R5, R5, RZ, P2 ;  /* 0x000000ff05057207 */ /* 0x000fe20001000000 */
[----:B------:R-:W-:Y:S01]  /*1420*/  @!P6 FMUL R43, R43, 16777216 ;  /* 0x4b8000002b2be820 */ /* 0x000fe20000400000 */
[----:B------:R-:W4:Y:S01]  /*1430*/  LDC.64 R38, c[0x0][0x270] ;  /* 0x00009c00ff267b82 */ /* 0x000f220000000a00 */
[----:B------:R-:W-:Y:S02]  /*1440*/  @!P4 FMUL R15, R15, 16777216 ;  /* 0x4b8000000f0fc820 */ /* 0x000fe40000400000 */
[----:B--2---:R-:W-:Y:S01]  /*1450*/  FMUL R43, R44, R43 ;  /* 0x0000002b2c2b7220 */ /* 0x004fe20000400000 */
[----:B------:R-:W-:Y:S01]  /*1460*/  FADD R44, R5, 9.9999997473787516356e-06 ;  /* 0x3727c5ac052c7421 */ /* 0x000fe20000000000 */
[----:B------:R-:W-:Y:S02]  /*1470*/  SEL R5, R6, RZ, P2 ;  /* 0x000000ff06057207 */ /* 0x000fe40001000000 */
[----:B------:R-:W2:Y:S03]  /*1480*/  MUFU.RCP R15, R15 ;  /* 0x0000000f000f7308 */ /* 0x000ea60000001000 */
[----:B------:R-:W-:-:S05]  /*1490*/  FADD R5, R5, 9.9999997473787516356e-06 ;  /* 0x3727c5ac05057421 */ /* 0x000fca0000000000 */
[----:B------:R-:W4:Y:S01]  /*14a0*/  MUFU.SQRT R6, R44 ;  /* 0x0000002c00067308 */ /* 0x000f220000002000 */
[----:B-1----:R-:W-:Y:S01]  /*14b0*/  FSETP.GT.AND P5, PT, R4, 8.50705917302346158658e+37, PT ;  /* 0x7e8000000400780b */ /* 0x002fe20003fa4000 */
[----:B------:R-:W-:Y:S01]  /*14c0*/  @!P4 FMUL R42, R42, 16777216 ;  /* 0x4b8000002a2ac820 */ /* 0x000fe20000400000 */
[----:B------:R-:W-:Y:S02]  /*14d0*/  SEL R7, R7, RZ, P2 ;  /* 0x000000ff07077207 */ /* 0x000fe40001000000 */
[----:B------:R-:W-:-:S03]  /*14e0*/  FSETP.GEU.AND P4, PT, R4, 1.175494350822287508e-38, PT ;  /* 0x008000000400780b */ /* 0x000fc60003f8e000 */
[----:B------:R-:W1:Y:S01]  /*14f0*/  MUFU.SQRT R5, R5 ;  /* 0x0000000500057308 */ /* 0x000e620000002000 */
[----:B------:R-:W-:Y:S01]  /*1500*/  FADD R7, R7, 9.9999997473787516356e-06 ;  /* 0x3727c5ac07077421 */ /* 0x000fe20000000000 */
[----:B--2---:R-:W-:Y:S01]  /*1510*/  FMUL R41, R15, R42 ;  /* 0x0000002a0f297220 */ /* 0x004fe20000400000 */
[----:B0-----:R-:W-:Y:S01]  /*1520*/  CS2R R12, SRZ ;  /* 0x00000000000c7805 */ /* 0x001fe2000001ff00 */
[----:B----4-:R-:W-:Y:S01]  /*1530*/  IMAD.WIDE R38, R0, 0x4, R38 ;  /* 0x0000000400267825 */ /* 0x010fe200078e0226 */
[----:B------:R-:W-:Y:S02]  /*1540*/  FSEL R42, R37, 1, P5 ;  /* 0x3f800000252a7808 */ /* 0x000fe40002800000 */
[----:B------:R-:W-:Y:S01]  /*1550*/  FSETP.GT.AND P6, PT, R6, 8.50705917302346158658e+37, PT ;  /* 0x7e8000000600780b */ /* 0x000fe20003fc4000 */
[----:B------:R0:W2:Y:S01]  /*1560*/  MUFU.RCP R45, R14 ;  /* 0x0000000e002d7308 */ /* 0x0000a20000001000 */
[----:B------:R-:W-:Y:S01]  /*1570*/  @P5 FMUL R4, R4, 0.25 ;  /* 0x3e80000004045820 */ /* 0x000fe20000400000 */
[----:B------:R-:W-:-:S02]  /*1580*/  FSETP.GEU.AND P5, PT, R6, 1.175494350822287508e-38, PT ;  /* 0x008000000600780b */ /* 0x000fc40003fae000 */
[----:B0-----:R-:W-:-:S04]  /*1590*/  CS2R R14, SRZ ;  /* 0x00000000000e7805 */ /* 0x001fc8000001ff00 */
[----:B------:R-:W0:Y:S01]  /*15a0*/  MUFU.SQRT R7, R7 ;  /* 0x0000000700077308 */ /* 0x000e220000002000 */
[----:B------:R-:W-:Y:S01]  /*15b0*/  @!P4 FMUL R4, R4, 16777216 ;  /* 0x4b8000000404c820 */ /* 0x000fe20000400000 */
[----:B------:R-:W-:Y:S01]  /*15c0*/  @!P4 FMUL R42, R42, 16777216 ;  /* 0x4b8000002a2ac820 */ /* 0x000fe20000400000 */
[----:B-1----:R-:W-:Y:S01]  /*15d0*/  FSETP.GT.AND P4, PT, R5, 8.50705917302346158658e+37, PT ;  /* 0x7e8000000500780b */ /* 0x002fe20003f84000 */
[----:B------:R-:W4:Y:S01]  /*15e0*/  @!P0 LDG.E.EL.128 R12, desc[UR4][R38.64+-0x500] ;  /* 0xfffb0004260c8981 */ /* 0x000f22000c2e1d00 */
[----:B------:R-:W-:Y:S01]  /*15f0*/  FMUL R21, R46, R21 ;  /* 0x000000152e157220 */ /* 0x000fe20000400000 */
[----:B------:R-:W-:Y:S01]  /*1600*/  FSEL R46, R37, 1, P6 ;  /* 0x3f800000252e7808 */ /* 0x000fe20003000000 */
[----:B------:R-:W-:Y:S01]  /*1610*/  @P6 FMUL R6, R6, 0.25 ;  /* 0x3e80000006066820 */ /* 0x000fe20000400000 */
[----:B--2---:R-:W-:-:S03]  /*1620*/  FMUL R40, R45, R40 ;  /* 0x000000282d287220 */ /* 0x004fc60000400000 */
[----:B------:R-:W-:Y:S01]  /*1630*/  @!P5 FMUL R6, R6, 16777216 ;  /* 0x4b8000000606d820 */ /* 0x000fe20000400000 */
[----:B------:R-:W-:Y:S01]  /*1640*/  @!P5 FMUL R46, R46, 16777216 ;  /* 0x4b8000002e2ed820 */ /* 0x000fe20000400000 */
[----:B0-----:R-:W-:Y:S01]  /*1650*/  FSETP.GT.AND P5, PT, R7, 8.50705917302346158658e+37, PT ;  /* 0x7e8000000700780b */ /* 0x001fe20003fa4000 */
[----:B------:R-:W-:Y:S01]  /*1660*/  FMUL R35, R40, R35 ;  /* 0x0000002328237220 */ /* 0x000fe20000400000 */
[C---:B------:R-:W-:Y:S01]  /*1670*/  FSETP.GEU.AND P6, PT, R5.reuse, 1.175494350822287508e-38, PT ;  /* 0x008000000500780b */ /* 0x040fe20003fce000 */
[----:B------:R-:W-:Y:S01]  /*1680*/  @P4 FMUL R5, R5, 0.25 ;  /* 0x3e80000005054820 */ /* 0x000fe20000400000 */
[----:B------:R-:W-:Y:S02]  /*1690*/  FSEL R40, R37, 1, P4 ;  /* 0x3f80000025287808 */ /* 0x000fe40002000000 */
[----:B------:R-:W-:Y:S02]  /*16a0*/  FSETP.GEU.AND P4, PT, R7, 1.175494350822287508e-38, PT ;  /* 0x008000000700780b */ /* 0x000fe40003f8e000 */
[----:B------:R-:W-:-:S05]  /*16b0*/  SEL R47, R47, RZ, !P1 ;  /* 0x000000ff2f2f7207 */ /* 0x000fca0004800000 */
[----:B------:R-:W-:Y:S01]  /*16c0*/  @P5 FMUL R7, R7, 0.25 ;  /* 0x3e80000007075820 */ /* 0x000fe20000400000 */
[----:B------:R-:W-:Y:S01]  /*16d0*/  FADD R36, R36, -R47 ;  /* 0x8000002f24247221 */ /* 0x000fe20000000000 */
[----:B------:R-:W-:Y:S01]  /*16e0*/  @!P6 FMUL R5, R5, 16777216 ;  /* 0x4b8000000505e820 */ /* 0x000fe20000400000 */
[----:B------:R-:W-:-:S03]  /*16f0*/  FMUL R34, R41, R34 ;  /* 0x0000002229227220 */ /* 0x000fc60000400000 */
[----:B------:R-:W-:Y:S01]  /*1700*/  @!P4 FMUL R7, R7, 16777216 ;  /* 0x4b8000000707c820 */ /* 0x000fe20000400000 */
[----:B------:R-:W-:Y:S01]  /*1710*/  FMUL R36, R43, R36 ;  /* 0x000000242b247220 */ /* 0x000fe20000400000 */
[----:B------:R0:W1:Y:S08]  /*1720*/  MUFU.RCP R41, R4 ;  /* 0x0000000400297308 */ /* 0x0000700000001000 */
[----:B------:R-:W2:Y:S01]  /*1730*/  MUFU.RCP R5, R5 ;  /* 0x0000000500057308 */ /* 0x000ea20000001000 */
[----:B0-----:R-:W-:-:S07]  /*1740*/  FSEL R4, R37, 1, P5 ;  /* 0x3f80000025047808 */ /* 0x001fce0002800000 */
[----:B------:R-:W0:Y:S01]  /*1750*/  MUFU.RCP R43, R7 ;  /* 0x00000007002b7308 */ /* 0x000e220000001000 */
[----:B------:R-:W-:Y:S01]  /*1760*/  @!P6 FMUL R40, R40, 16777216 ;  /* 0x4b8000002828e820 */ /* 0x000fe20000400000 */
[----:B------:R-:W-:Y:S01]  /*1770*/  @!P4 FMUL R4, R4, 16777216 ;  /* 0x4b8000000404c820 */ /* 0x000fe20000400000 */
[----:B-1----:R-:W-:Y:S02]  /*1780*/  FMUL R44, R41, R42 ;  /* 0x0000002a292c7220 */ /* 0x002fe40000400000 */
[----:B--2---:R-:W-:-:S03]  /*1790*/  FMUL R42, R5, R40 ;  /* 0x00000028052a7220 */ /* 0x004fc60000400000 */
[----:B------:R1:W2:Y:S01]  /*17a0*/  MUFU.RCP R45, R6 ;  /* 0x00000006002d7308 */ /* 0x0002a20000001000 */
[----:B0-----:R-:W-:Y:S01]  /*17b0*/  FMUL R43, R43, R4 ;  /* 0x000000042b2b7220 */ /* 0x001fe20000400000 */
[----:B------:R-:W-:Y:S02]  /*17c0*/  CS2R R4, SRZ ;  /* 0x0000000000047805 */ /* 0x000fe4000001ff00 */
[----:B-1----:R-:W-:-:S06]  /*17d0*/  CS2R R6, SRZ ;  /* 0x0000000000067805 */ /* 0x002fcc000001ff00 */
[----:B------:R0:W4:Y:S01]  /*17e0*/  @!P0 LDG.E.EL.128 R4, desc[UR4][R38.64+-0x500] ;  /* 0xfffb000426048981 */ /* 0x000122000c2e1d00 */
[----:B------:R-:W-:Y:S01]  /*17f0*/  FMUL R40, R44, R65 ;  /* 0x000000412c287220 */ /* 0x000fe20000400000 */
[----:B--2---:R-:W-:-:S04]  /*1800*/  FMUL R46, R45, R46 ;  /* 0x0000002e2d2e7220 */ /* 0x004fc80000400000 */
[----:B------:R-:W-:Y:S01]  /*1810*/  FMUL R41, R46, R31 ;  /* 0x0000001f2e297220 */ /* 0x000fe20000400000 */
[----:B------:R-:W-:Y:S01]  /*1820*/  FMUL R42, R42, R29 ;  /* 0x0000001d2a2a7220 */ /* 0x000fe20000400000 */
[----:B------:R-:W-:Y:S01]  /*1830*/  FMUL R43, R43, R28 ;  /* 0x0000001c2b2b7220 */ /* 0x000fe20000400000 */
[----:B---3--:R-:W-:Y:S02]  /*1840*/  SEL R8, R8, RZ, !P3 ;  /* 0x000000ff08087207 */ /* 0x008fe40005800000 */
[----:B------:R-:W-:-:S03]  /*1850*/  SEL R44, R9, RZ, !P3 ;  /* 0x000000ff092c7207 */ /* 0x000fc60005800000 */
[----:B------:R-:W-:-:S04]  /*1860*/  FADD R8, R8, 9.9999997473787516356e-06 ;  /* 0x3727c5ac08087421 */ /* 0x000fc80000000000 */
[----:B------:R-:W1:Y:S01]  /*1870*/  MUFU.SQRT R9, R8 ;  /* 0x0000000800097308 */ /* 0x000e620000002000 */
[----:B------:R-:W-:-:S07]  /*1880*/  FADD R44, R44, 9.9999997473787516356e-06 ;  /* 0x3727c5ac2c2c7421 */ /* 0x000fce0000000000 */
[----:B------:R-:W2:Y:S01]  /*1890*/  MUFU.SQRT R44, R44 ;  /* 0x0000002c002c7308 */ /* 0x000ea20000002000 */
[----:B------:R-:W-:Y:S02]  /*18a0*/  SEL R11, R11, RZ, !P3 ;  /* 0x000000ff0b0b7207 */ /* 0x000fe40005800000 */
[----:B-1----:R-:W-:-:S03]  /*18b0*/  FSETP.GT.AND P4, PT, R9, 8.50705917302346158658e+37, PT ;  /* 0x7e8000000900780b */ /* 0x002fc60003f84000 */
[----:B0-----:R-:W-:Y:S01]  /*18c0*/  FADD R38, R11, 9.9999997473787516356e-06 ;  /* 0x3727c5ac0b267421 */ /* 0x001fe20000000000 */
[----:B------:R-:W-:Y:S02]  /*18d0*/  SEL R10, R10, RZ, !P3 ;  /* 0x000000ff0a0a7207 */ /* 0x000fe40005800000 */
[----:B------:R-:W-:Y:S02]  /*18e0*/  FSETP.GEU.AND P6, PT, R9, 1.175494350822287508e-38, PT ;  /* 0x008000000900780b */ /* 0x000fe40003fce000 */
[----:B--2---:R-:W-:Y:S02]  /*18f0*/  FSETP.GT.AND P5, PT, R44, 8.50705917302346158658e+37, PT ;  /* 0x7e8000002c00780b */ /* 0x004fe40003fa4000 */
[----:B-----5:R-:W-:-:S03]  /*1900*/  SEL R16, R16, RZ, !P3 ;  /* 0x000000ff10107207 */ /* 0x020fc60005800000 */
[----:B------:R-:W-:Y:S02]  /*1910*/  @P4 FMUL R9, R9, 0.25 ;  /* 0x3e80000009094820 */ /* 0x000fe40000400000 */
[----:B------:R-:W-:Y:S01]  /*1920*/  FADD R11, R16, 9.9999997473787516356e-06 ;  /* 0x3727c5ac100b7421 */ /* 0x000fe20000000000 */
[----:B------:R-:W-:Y:S01]  /*1930*/  FSEL R16, R37, 1, P4 ;  /* 0x3f80000025107808 */ /* 0x000fe20002000000 */
[----:B------:R-:W-:Y:S01]  /*1940*/  FADD R31, R10, 9.9999997473787516356e-06 ;  /* 0x3727c5ac0a1f7421 */ /* 0x000fe20000000000 */
[----:B------:R-:W-:-:S03]  /*1950*/  FSETP.GEU.AND P4, PT, R44, 1.175494350822287508e-38, PT ;  /* 0x008000002c00780b */ /* 0x000fc60003f8e000 */
[----:B------:R-:W-:Y:S02]  /*1960*/  @P5 FMUL R44, R44, 0.25 ;  /* 0x3e8000002c2c5820 */ /* 0x000fe40000400000 */
[----:B------:R-:W0:Y:S01]  /*1970*/  MUFU.SQRT R31, R31 ;  /* 0x0000001f001f7308 */ /* 0x000e220000002000 */
[----:B------:R-:W-:Y:S01]  /*1980*/  @!P6 FMUL R9, R9, 16777216 ;  /* 0x4b8000000909e820 */ /* 0x000fe20000400000 */
[----:B------:R-:W-:-:S06]  /*1990*/  SEL R17, R17, RZ, !P3 ;  /* 0x000000ff11117207 */ /* 0x000fcc0005800000 */
[----:B------:R-:W-:Y:S01]  /*19a0*/  @!P4 FMUL R44, R44, 16777216 ;  /* 0x4b8000002c2cc820 */ /* 0x000fe20000400000 */
[----:B------:R-:W1:Y:S01]  /*19b0*/  MUFU.SQRT R8, R38 ;  /* 0x0000002600087308 */ /* 0x000e620000002000 */
[----:B------:R-:W-:-:S07]  /*19c0*/  @!P6 FMUL R16, R16, 16777216 ;  /* 0x4b8000001010e820 */ /* 0x000fce0000400000 */
[----:B------:R-:W2:Y:S01]  /*19d0*/  MUFU.RCP R9, R9 ;  /* 0x0000000900097308 */ /* 0x000ea20000001000 */
[----:B0-----:R-:W-:Y:S01]  /*19e0*/  FSETP.GT.AND P6, PT, R31, 8.50705917302346158658e+37, PT ;  /* 0x7e8000001f00780b */ /* 0x001fe20003fc4000 */
[----:B------:R-:W-:-:S06]  /*19f0*/  FADD R10, R17, 9.9999997473787516356e-06 ;  /* 0x3727c5ac110a7421 */ /* 0x000fcc0000000000 */
[----:B------:R-:W0:Y:S01]  /*1a00*/  MUFU.RCP R44, R44 ;  /* 0x0000002c002c7308 */ /* 0x000e220000001000 */
[----:B------:R-:W-:Y:S02]  /*1a10*/  FSEL R17, R37, 1, P5 ;  /* 0x3f80000025117808 */ /* 0x000fe40002800000 */
[----:B------:R-:W-:-:S05]  /*1a20*/  FSETP.GEU.AND P5, PT, R31, 1.175494350822287508e-38, PT ;  /* 0x008000001f00780b */ /* 0x000fca0003fae000 */
[----:B------:R-:W3:Y:S01]  /*1a30*/  MUFU.SQRT R11, R11 ;  /* 0x0000000b000b7308 */ /* 0x000ee20000002000 */
[----:B------:R-:W-:Y:S01]  /*1a40*/  @!P4 FMUL R17, R17, 16777216 ;  /* 0x4b8000001111c820 */ /* 0x000fe20000400000 */
[----:B-1----:R-:W-:Y:S01]  /*1a50*/  FSETP.GT.AND P4, PT, R8, 8.50705917302346158658e+37, PT ;  /* 0x7e8000000800780b */ /* 0x002fe20003f84000 */
[----:B--2---:R-:W-:Y:S01]  /*1a60*/  FMUL R9, R9, R16 ;  /* 0x0000001009097220 */ /* 0x004fe20000400000 */
[----:B------:R-:W-:Y:S01]  /*1a70*/  SEL R16, R19, RZ, !P3 ;  /* 0x000000ff13107207 */ /* 0x000fe20005800000 */
[----:B------:R-:W-:Y:S01]  /*1a80*/  @P6 FMUL R31, R31, 0.25 ;  /* 0x3e8000001f1f6820 */ /* 0x000fe20000400000 */
[----:B0-----:R-:W-:Y:S01]  /*1a90*/  FMUL R19, R44, R17 ;  /* 0x000000112c137220 */ /* 0x001fe20000400000 */
[----:B------:R-:W-:Y:S02]  /*1aa0*/  FSEL R17, R37, 1, P6 ;  /* 0x3f80000025117808 */ /* 0x000fe40003000000 */
[----:B------:R-:W-:Y:S01]  /*1ab0*/  SEL R18, R18, RZ, !P3 ;  /* 0x000000ff12127207 */ /* 0x000fe20005800000 */
[----:B------:R-:W-:-:S02]  /*1ac0*/  @!P5 FMUL R31, R31, 16777216 ;  /* 0x4b8000001f1fd820 */ /* 0x000fc40000400000 */
[----:B------:R-:W-:Y:S01]  /*1ad0*/  @!P5 FMUL R17, R17, 16777216 ;  /* 0x4b8000001111d820 */ /* 0x000fe20000400000 */
[----:B---3--:R-:W-:Y:S01]  /*1ae0*/  FSETP.GT.AND P5, PT, R11, 8.50705917302346158658e+37, PT ;  /* 0x7e8000000b00780b */ /* 0x008fe20003fa4000 */
[----:B------:R-:W-:Y:S01]  /*1af0*/  FADD R29, R18, 9.9999997473787516356e-06 ;  /* 0x3727c5ac121d7421 */ /* 0x000fe20000000000 */
[----:B------:R-:W0:Y:S01]  /*1b00*/  MUFU.SQRT R10, R10 ;  /* 0x0000000a000a7308 */ /* 0x000e220000002000 */
[C---:B------:R-:W-:Y:S01]  /*1b10*/  FSETP.GEU.AND P6, PT, R8.reuse, 1.175494350822287508e-38, PT ;  /* 0x008000000800780b */ /* 0x040fe20003fce000 */
[----:B------:R-:W-:-:S06]  /*1b20*/  @P4 FMUL R8, R8, 0.25 ;  /* 0x3e80000008084820 */ /* 0x000fcc0000400000 */
[----:B------:R1:W-:Y:S02]  /*1b30*/  MUFU.RCP R18, R31 ;  /* 0x0000001f00127308 */ /* 0x0003e40000001000 */
[----:B-1----:R-:W-:Y:S02]  /*1b40*/  FSEL R31, R37, 1, P4 ;  /* 0x3f800000251f7808 */ /* 0x002fe40002000000 */
[----:B------:R-:W-:-:S04]  /*1b50*/  FSETP.GEU.AND P4, PT, R11, 1.175494350822287508e-38, PT ;  /* 0x008000000b00780b */ /* 0x000fc80003f8e000 */
[----:B------:R-:W1:Y:S01]  /*1b60*/  MUFU.SQRT R29, R29 ;  /* 0x0000001d001d7308 */ /* 0x000e620000002000 */
[----:B------:R-:W-:Y:S01]  /*1b70*/  @P5 FMUL R11, R11, 0.25 ;  /* 0x3e8000000b0b5820 */ /* 0x000fe20000400000 */
[----:B------:R-:W-:Y:S01]  /*1b80*/  FADD R16, R16, 9.9999997473787516356e-06 ;  /* 0x3727c5ac10107421 */ /* 0x000fe20000000000 */
[----:B------:R-:W-:Y:S01]  /*1b90*/  @!P6 FMUL R8, R8, 16777216 ;  /* 0x4b8000000808e820 */ /* 0x000fe20000400000 */
[----:B------:R-:W-:Y:S01]  /*1ba0*/  @!P6 FMUL R31, R31, 16777216 ;  /* 0x4b8000001f1fe820 */ /* 0x000fe20000400000 */
[----:B0-----:R-:W-:Y:S02]  /*1bb0*/  FSETP.GT.AND P6, PT, R10, 8.50705917302346158658e+37, PT ;  /* 0x7e8000000a00780b */ /* 0x001fe40003fc4000 */
[----:B----4-:R-:W-:Y:S01]  /*1bc0*/  SEL R12, R12, RZ, !P0 ;  /* 0x000000ff0c0c7207 */ /* 0x010fe20004000000 */
[----:B------:R0:W2:Y:S01]  /*1bd0*/  MUFU.SQRT R39, R16 ;  /* 0x0000001000277308 */ /* 0x0000a20000002000 */
[----:B------:R-:W-:-:S03]  /*1be0*/  @!P4 FMUL R11, R11, 16777216 ;  /* 0x4b8000000b0bc820 */ /* 0x000fc60000400000 */
[----:B------:R-:W-:Y:S01]  /*1bf0*/  FADD R28, R12, 9.9999997473787516356e-06 ;  /* 0x3727c5ac0c1c7421 */ /* 0x000fe20000000000 */
[----:B0-----:R-:W-:Y:S02]  /*1c00*/  FSEL R16, R37, 1, P5 ;  /* 0x3f80000025107808 */ /* 0x001fe40002800000 */
[----:B------:R-:W-:Y:S01]  /*1c10*/  FSETP.GEU.AND P5, PT, R10, 1.175494350822287508e-38, PT ;  /* 0x008000000a00780b */ /* 0x000fe20003fae000 */
[----:B------:R-:W0:Y:S02]  /*1c20*/  MUFU.RCP R11, R11 ;  /* 0x0000000b000b7308 */ /* 0x000e240000001000 */
[----:B------:R-:W-:Y:S01]  /*1c30*/  @!P4 FMUL R16, R16, 16777216 ;  /* 0x4b8000001010c820 */ /* 0x000fe20000400000 */
[----:B-1----:R-:W-:Y:S01]  /*1c40*/  FSETP.GT.AND P4, PT, R29, 8.50705917302346158658e+37, PT ;  /* 0x7e8000001d00780b */ /* 0x002fe20003f84000 */
[----:B------:R-:W-:Y:S01]  /*1c50*/  FMUL R18, R18, R17 ;  /* 0x0000001112127220 */ /* 0x000fe20000400000 */
[----:B------:R-:W-:Y:S01]  /*1c60*/  FSEL R17, R37, 1, P6 ;  /* 0x3f80000025117808 */ /* 0x000fe20003000000 */
[----:B------:R-:W-:Y:S01]  /*1c70*/  @P6 FMUL R10, R10, 0.25 ;  /* 0x3e8000000a0a6820 */ /* 0x000fe20000400000 */
[----:B------:R-:W-:Y:S01]  /*1c80*/  FSETP.GEU.AND P6, PT, R29, 1.175494350822287508e-38, PT ;  /* 0x008000001d00780b */ /* 0x000fe20003fce000 */
[----:B------:R-:W1:Y:S01]  /*1c90*/  MUFU.SQRT R28, R28 ;  /* 0x0000001c001c7308 */ /* 0x000e620000002000 */
[----:B------:R-:W-:-:S03]  /*1ca0*/  SEL R13, R13, RZ, !P0 ;  /* 0x000000ff0d0d7207 */ /* 0x000fc60004000000 */
[----:B------:R-:W-:Y:S01]  /*1cb0*/  @!P5 FMUL R10, R10, 16777216 ;  /* 0x4b8000000a0ad820 */ /* 0x000fe20000400000 */
[----:B------:R-:W-:Y:S01]  /*1cc0*/  @!P5 FMUL R17, R17, 16777216 ;  /* 0x4b8000001111d820 */ /* 0x000fe20000400000 */
[----:B--2---:R-:W-:Y:S01]  /*1cd0*/  FSETP.GT.AND P5, PT, R39, 8.50705917302346158658e+37, PT ;  /* 0x7e8000002700780b */ /* 0x004fe20003fa4000 */
[----:B0-----:R-:W-:Y:S01]  /*1ce0*/  FMUL R16, R11, R16 ;  /* 0x000000100b107220 */ /* 0x001fe20000400000 */
[----:B------:R-:W-:Y:S01]  /*1cf0*/  FSEL R11, R37, 1, P4 ;  /* 0x3f800000250b7808 */ /* 0x000fe20002000000 */
[----:B------:R-:W-:Y:S01]  /*1d00*/  @P4 FMUL R29, R29, 0.25 ;  /* 0x3e8000001d1d4820 */ /* 0x000fe20000400000 */
[----:B------:R-:W-:Y:S01]  /*1d10*/  FADD R38, R13, 9.9999997473787516356e-06 ;  /* 0x3727c5ac0d267421 */ /* 0x000fe20000000000 */
[----:B------:R-:W-:Y:S02]  /*1d20*/  SEL R14, R14, RZ, !P0 ;  /* 0x000000ff0e0e7207 */ /* 0x000fe40004000000 */
[----:B------:R-:W-:Y:S01]  /*1d30*/  @!P6 FMUL R29, R29, 16777216 ;  /* 0x4b8000001d1de820 */ /* 0x000fe20000400000 */
[----:B------:R-:W-:Y:S01]  /*1d40*/  @!P6 FMUL R11, R11, 16777216 ;  /* 0x4b8000000b0be820 */ /* 0x000fe20000400000 */
[----:B-1----:R-:W-:Y:S01]  /*1d50*/  FSETP.GT.AND P6, PT, R28, 8.50705917302346158658e+37, PT ;  /* 0x7e8000001c00780b */ /* 0x002fe20003fc4000 */
[----:B------:R-:W0:Y:S01]  /*1d60*/  MUFU.SQRT R38, R38 ;  /* 0x0000002600267308 */ /* 0x000e220000002000 */
[C---:B------:R-:W-:Y:S01]  /*1d70*/  FSETP.GEU.AND P4, PT, R39.reuse, 1.175494350822287508e-38, PT ;  /* 0x008000002700780b */ /* 0x040fe20003f8e000 */
[----:B------:R-:W-:Y:S01]  /*1d80*/  FADD R44, R14, 9.9999997473787516356e-06 ;  /* 0x3727c5ac0e2c7421 */ /* 0x000fe20000000000 */
[----:B------:R-:W-:Y:S01]  /*1d90*/  @P5 FMUL R39, R39, 0.25 ;  /* 0x3e80000027275820 */ /* 0x000fe20000400000 */
[----:B------:R-:W-:-:S02]  /*1da0*/  FSEL R49, R37, 1, P5 ;  /* 0x3f80000025317808 */ /* 0x000fc40002800000 */
[----:B------:R-:W-:Y:S02]  /*1db0*/  FSETP.GEU.AND P5, PT, R28, 1.175494350822287508e-38, PT ;  /* 0x008000001c00780b */ /* 0x000fe40003fae000 */
[----:B------:R-:W1:Y:S01]  /*1dc0*/  MUFU.RCP R12, R29 ;  /* 0x0000001d000c7308 */ /* 0x000e620000001000 */
[----:B------:R-:W-:-:S07]  /*1dd0*/  SEL R13, R15, RZ, !P0 ;  /* 0x000000ff0f0d7207 */ /* 0x000fce0004000000 */
[----:B------:R-:W2:Y:S01]  /*1de0*/  MUFU.RCP R8, R8 ;  /* 0x0000000800087308 */ /* 0x000ea20000001000 */
[----:B------:R-:W-:Y:S01]  /*1df0*/  @P6 FMUL R28, R28, 0.25 ;  /* 0x3e8000001c1c6820 */ /* 0x000fe20000400000 */
[----:B------:R-:W-:-:S06]  /*1e00*/  FADD R13, R13, 9.9999997473787516356e-06 ;  /* 0x3727c5ac0d0d7421 */ /* 0x000fcc0000000000 */
[----:B------:R-:W3:Y:S01]  /*1e10*/  MUFU.SQRT R44, R44 ;  /* 0x0000002c002c7308 */ /* 0x000ee20000002000 */
[----:B------:R-:W-:Y:S01]  /*1e20*/  @!P4 FMUL R39, R39, 16777216 ;  /* 0x4b8000002727c820 */ /* 0x000fe20000400000 */
[----:B------:R-:W-:Y:S01]  /*1e30*/  @!P4 FMUL R49, R49, 16777216 ;  /* 0x4b8000003131c820 */ /* 0x000fe20000400000 */
[----:B0-----:R-:W-:Y:S01]  /*1e40*/  FSETP.GT.AND P4, PT, R38, 8.50705917302346158658e+37, PT ;  /* 0x7e8000002600780b */ /* 0x001fe20003f84000 */
[----:B------:R-:W-:Y:S01]  /*1e50*/  @!P5 FMUL R28, R28, 16777216 ;  /* 0x4b8000001c1cd820 */ /* 0x000fe20000400000 */
[----:B-1----:R-:W-:Y:S01]  /*1e60*/  FMUL R12, R12, R11 ;  /* 0x0000000b0c0c7220 */ /* 0x002fe20000400000 */
[----:B------:R-:W-:Y:S01]  /*1e70*/  FSEL R11, R37, 1, P6 ;  /* 0x3f800000250b7808 */ /* 0x000fe20003000000 */
[----:B--2---:R-:W-:Y:S01]  /*1e80*/  FMUL R31, R8, R31 ;  /* 0x0000001f081f7220 */ /* 0x004fe20000400000 */
[----:B------:R-:W0:Y:S01]  /*1e90*/  MUFU.SQRT R13, R13 ;  /* 0x0000000d000d7308 */ /* 0x000e220000002000 */
[----:B------:R-:W-:Y:S02]  /*1ea0*/  FSETP.GEU.AND P6, PT, R38, 1.175494350822287508e-38, PT ;  /* 0x008000002600780b */ /* 0x000fe40003fce000 */
[----:B------:R-:W-:-:S05]  /*1eb0*/  @!P5 FMUL R11, R11, 16777216 ;  /* 0x4b8000000b0bd820 */ /* 0x000fca0000400000 */
[----:B------:R-:W1:Y:S01]  /*1ec0*/  MUFU.RCP R14, R28 ;  /* 0x0000001c000e7308 */ /* 0x000e620000001000 */
[----:B---3--:R-:W-:-:S07]  /*1ed0*/  FSETP.GT.AND P5, PT, R44, 8.50705917302346158658e+37, PT ;  /* 0x7e8000002c00780b */ /* 0x008fce0003fa4000 */
[----:B------:R-:W2:Y:S01]  /*1ee0*/  MUFU.RCP R8, R39 ;  /* 0x0000002700087308 */ /* 0x000ea20000001000 */
[----:B------:R-:W-:Y:S01]  /*1ef0*/  FSEL R29, R37, 1, P4 ;  /* 0x3f800000251d7808 */ /* 0x000fe20002000000 */
[----:B------:R-:W-:Y:S01]  /*1f00*/  @P4 FMUL R38, R38, 0.25 ;  /* 0x3e80000026264820 */ /* 0x000fe20000400000 */
[----:B------:R-:W-:-:S05]  /*1f10*/  SEL R15, R4, RZ, !P0 ;  /* 0x000000ff040f7207 */ /* 0x000fca0004000000 */
[----:B------:R-:W3:Y:S01]  /*1f20*/  MUFU.RCP R10, R10 ;  /* 0x0000000a000a7308 */ /* 0x000ee20000001000 */
[----:B------:R-:W-:Y:S01]  /*1f30*/  @!P6 FMUL R38, R38, 16777216 ;  /* 0x4b8000002626e820 */ /* 0x000fe20000400000 */
[----:B------:R-:W-:Y:S01]  /*1f40*/  @!P6 FMUL R29, R29, 16777216 ;  /* 0x4b8000001d1de820 */ /* 0x000fe20000400000 */
[----:B------:R-:W-:Y:S01]  /*1f50*/  FADD R15, R15, 9.9999997473787516356e-06 ;  /* 0x3727c5ac0f0f7421 */ /* 0x000fe20000000000 */
[----:B0-----:R-:W-:Y:S01]  /*1f60*/  FSETP.GT.AND P6, PT, R13, 8.50705917302346158658e+37, PT ;  /* 0x7e8000000d00780b */ /* 0x001fe20003fc4000 */
[----:B------:R-:W-:Y:S01]  /*1f70*/  FMUL R48, R9, R30 ;  /* 0x0000001e09307220 */ /* 0x000fe20000400000 */
[----:B-1----:R-:W-:Y:S01]  /*1f80*/  FMUL R30, R14, R11 ;  /* 0x0000000b0e1e7220 */ /* 0x002fe20000400000 */
[----:B------:R-:W-:Y:S01]  /*1f90*/  FSETP.GEU.AND P4, PT, R44, 1.175494350822287508e-38, PT ;  /* 0x008000002c00780b */ /* 0x000fe20003f8e000 */
[----:B--2---:R-:W-:Y:S01]  /*1fa0*/  FMUL R49, R8, R49 ;  /* 0x0000003108317220 */ /* 0x004fe20000400000 */
[----:B------:R-:W-:Y:S01]  /*1fb0*/  SEL R14, R5, RZ, !P0 ;  /* 0x000000ff050e7207 */ /* 0x000fe20004000000 */
[----:B------:R-:W-:Y:S01]  /*1fc0*/  @P5 FMUL R44, R44, 0.25 ;  /* 0x3e8000002c2c5820 */ /* 0x000fe20000400000 */
[----:B------:R-:W-:Y:S01]  /*1fd0*/  FSEL R8, R37, 1, P5 ;  /* 0x3f80000025087808 */ /* 0x000fe20002800000 */
[----:B------:R-:W0:Y:S01]  /*1fe0*/  MUFU.SQRT R28, R15 ;  /* 0x0000000f001c7308 */ /* 0x000e220000002000 */
[----:B------:R-:W-:Y:S01]  /*1ff0*/  FSETP.GEU.AND P5, PT, R13, 1.175494350822287508e-38, PT ;  /* 0x008000000d00780b */ /* 0x000fe20003fae000 */
[----:B------:R-:W-:Y:S01]  /*2000*/  FMUL R62, R31, R62 ;  /* 0x0000003e1f3e7220 */ /* 0x000fe20000400000 */
[----:B------:R-:W-:Y:S01]  /*2010*/  FADD R31, R14, 9.9999997473787516356e-06 ;  /* 0x3727c5ac0e1f7421 */ /* 0x000fe20000000000 */
[----:B---3--:R-:W-:Y:S01]  /*2020*/  FMUL R17, R10, R17 ;  /* 0x000000110a117220 */ /* 0x008fe20000400000 */
[----:B------:R-:W-:Y:S01]  /*2030*/  SEL R6, R6, RZ, !P0 ;  /* 0x000000ff06067207 */ /* 0x000fe20004000000 */
[----:B------:R-:W-:Y:S01]  /*2040*/  FMUL R61, R18, R61 ;  /* 0x0000003d123d7220 */ /* 0x000fe20000400000 */
[----:B------:R-:W-:Y:S01]  /*2050*/  FSEL R18, R37, 1, P6 ;  /* 0x3f80000025127808 */ /* 0x000fe20003000000 */
[----:B------:R-:W-:Y:S01]  /*2060*/  @P6 FMUL R13, R13, 0.25 ;  /* 0x3e8000000d0d6820 */ /* 0x000fe20000400000 */
[----:B------:R-:W1:Y:S01]  /*2070*/  MUFU.SQRT R31, R31 ;  /* 0x0000001f001f7308 */ /* 0x000e620000002000 */
[----:B------:R-:W-:Y:S01]  /*2080*/  FMUL R39, R16, R63 ;  /* 0x0000003f10277220 */ /* 0x000fe20000400000 */
[----:B------:R-:W-:-:S03]  /*2090*/  FADD R6, R6, 9.9999997473787516356e-06 ;  /* 0x3727c5ac06067421 */ /* 0x000fc60000000000 */
[----:B------:R-:W-:-:S03]  /*20a0*/  @!P5 FMUL R13, R13, 16777216 ;  /* 0x4b8000000d0dd820 */ /* 0x000fc60000400000 */
[----:B------:R2:W-:Y:S01]  /*20b0*/  MUFU.RCP R10, R38 ;  /* 0x00000026000a7308 */ /* 0x0005e20000001000 */
[----:B------:R-:W-:Y:S01]  /*20c0*/  @!P5 FMUL R18, R18, 16777216 ;  /* 0x4b8000001212d820 */ /* 0x000fe20000400000 */
[----:B0-----:R-:W-:Y:S01]  /*20d0*/  FSETP.GT.AND P5, PT, R28, 8.50705917302346158658e+37, PT ;  /* 0x7e8000001c00780b */ /* 0x001fe20003fa4000 */
[----:B------:R-:W-:Y:S01]  /*20e0*/  @!P4 FMUL R44, R44, 16777216 ;  /* 0x4b8000002c2cc820 */ /* 0x000fe20000400000 */
[----:B------:R-:W-:Y:S01]  /*20f0*/  SEL R7, R7, RZ, !P0 ;  /* 0x000000ff07077207 */ /* 0x000fe20004000000 */
[----:B--2---:R-:W-:Y:S02]  /*2100*/  FMUL R38, R17, R60 ;  /* 0x0000003c11267220 */ /* 0x004fe40000400000 */
[----:B------:R-:W0:Y:S01]  /*2110*/  LDC.64 R16, c[0x0][0x278] ;  /* 0x00009e00ff107b82 */ /* 0x000e220000000a00 */
[----:B------:R-:W-:Y:S01]  /*2120*/  @!P4 FMUL R8, R8, 16777216 ;  /* 0x4b8000000808c820 */ /* 0x000fe20000400000 */
[----:B------:R-:W2:Y:S01]  /*2130*/  MUFU.SQRT R6, R6 ;  /* 0x0000000600067308 */ /* 0x000ea20000002000 */
[----:B------:R-:W-:Y:S01]  /*2140*/  FSETP.GEU.AND P4, PT, R28, 1.175494350822287508e-38, PT ;  /* 0x008000001c00780b */ /* 0x000fe20003f8e000 */
[----:B------:R-:W-:Y:S01]  /*2150*/  FADD R7, R7, 9.9999997473787516356e-06 ;  /* 0x3727c5ac07077421 */ /* 0x000fe20000000000 */
[----:B-1----:R-:W-:-:S05]  /*2160*/  FSETP.GT.AND P6, PT, R31, 8.50705917302346158658e+37, PT ;  /* 0x7e8000001f00780b */ /* 0x002fca0003fc4000 */
[----:B------:R-:W1:Y:S01]  /*2170*/  MUFU.RCP R13, R13 ;  /* 0x0000000d000d7308 */ /* 0x000e620000001000 */
[----:B------:R-:W-:Y:S01]  /*2180*/  FSEL R50, R37, 1, P5 ;  /* 0x3f80000025327808 */ /* 0x000fe20002800000 */
[----:B------:R-:W-:Y:S01]  /*2190*/  @P5 FMUL R28, R28, 0.25 ;  /* 0x3e8000001c1c5820 */ /* 0x000fe20000400000 */
[----:B------:R-:W-:-:S05]  /*21a0*/  FSETP.GEU.AND P5, PT, R31, 1.175494350822287508e-38, PT ;  /* 0x008000001f00780b */ /* 0x000fca0003fae000 */
[----:B------:R-:W3:Y:S01]  /*21b0*/  MUFU.SQRT R7, R7 ;  /* 0x0000000700077308 */ /* 0x000ee20000002000 */
[----:B------:R-:W-:Y:S01]  /*21c0*/  @!P4 FMUL R28, R28, 16777216 ;  /* 0x4b8000001c1cc820 */ /* 0x000fe20000400000 */
[----:B------:R-:W-:Y:S01]  /*21d0*/  @!P4 FMUL R50, R50, 16777216 ;  /* 0x4b8000003232c820 */ /* 0x000fe20000400000 */
[----:B--2---:R-:W-:Y:S01]  /*21e0*/  FSETP.GT.AND P4, PT, R6, 8.50705917302346158658e+37, PT ;  /* 0x7e8000000600780b */ /* 0x004fe20003f84000 */
[----:B------:R-:W-:Y:S01]  /*21f0*/  FMUL R45, R30, R55 ;  /* 0x000000371e2d7220 */ /* 0x000fe20000400000 */
[----:B------:R-:W-:-:S03]  /*2200*/  FMUL R64, R19, R64 ;  /* 0x0000004013407220 */ /* 0x000fc60000400000 */
[----:B------:R-:W2:Y:S01]  /*2210*/  MUFU.RCP R9, R44 ;  /* 0x0000002c00097308 */ /* 0x000ea20000001000 */
[----:B------:R-:W-:Y:S01]  /*2220*/  FMUL R59, R12, R59 ;  /* 0x0000003b0c3b7220 */ /* 0x000fe20000400000 */
[----:B-1----:R-:W-:Y:S01]  /*2230*/  FMUL R5, R13, R18 ;  /* 0x000000120d057220 */ /* 0x002fe20000400000 */
[----:B0-----:R-:W-:Y:S01]  /*2240*/  IMAD.WIDE R46, R0, 0x4, R16 ;  /* 0x00000004002e7825 */ /* 0x001fe200078e0210 */
[----:B------:R-:W-:Y:S02]  /*2250*/  FSEL R30, R37, 1, P6 ;  /* 0x3f800000251e7808 */ /* 0x000fe40003000000 */
[----:B------:R-:W-:Y:S02]  /*2260*/  CS2R R12, SRZ ;  /* 0x00000000000c7805 */ /* 0x000fe4000001ff00 */
[----:B------:R-:W-:Y:S02]  /*2270*/  CS2R R14, SRZ ;  /* 0x00000000000e7805 */ /* 0x000fe4000001ff00 */
[----:B------:R-:W-:-:S02]  /*2280*/  CS2R R16, SRZ ;  /* 0x0000000000107805 */ /* 0x000fc4000001ff00 */
[----:B------:R-:W-:Y:S01]  /*2290*/  CS2R R18, SRZ ;  /* 0x0000000000127805 */ /* 0x000fe2000001ff00 */
[----:B------:R-:W-:Y:S01]  /*22a0*/  @P6 FMUL R31, R31, 0.25 ;  /* 0x3e8000001f1f6820 */ /* 0x000fe20000400000 */
[----:B------:R-:W-:Y:S01]  /*22b0*/  @!P5 FMUL R30, R30, 16777216 ;  /* 0x4b8000001e1ed820 */ /* 0x000fe20000400000 */
[----:B------:R-:W4:Y:S02]  /*22c0*/  @!P0 LDG.E.EL.128 R12, desc[UR4][R46.64+-0x500] ;  /* 0xfffb00042e0c8981 */ /* 0x000f24000c2e1d00 */
[----:B------:R-:W-:Y:S01]  /*22d0*/  @!P5 FMUL R31, R31, 16777216 ;  /* 0x4b8000001f1fd820 */ /* 0x000fe20000400000 */
[----:B---3--:R-:W-:Y:S01]  /*22e0*/  FSETP.GT.AND P5, PT, R7, 8.50705917302346158658e+37, PT ;  /* 0x7e8000000700780b */ /* 0x008fe20003fa4000 */
[----:B------:R0:W3:Y:S01]  /*22f0*/  @!P0 LDG.E.EL.128 R16, desc[UR4][R46.64+-0x500] ;  /* 0xfffb00042e108981 */ /* 0x0000e2000c2e1d00 */
[C---:B------:R-:W-:Y:S01]  /*2300*/  FSETP.GEU.AND P6, PT, R6.reuse, 1.175494350822287508e-38, PT ;  /* 0x008000000600780b */ /* 0x040fe20003fce000 */
[----:B------:R-:W-:Y:S01]  /*2310*/  @P4 FMUL R6, R6, 0.25 ;  /* 0x3e80000006064820 */ /* 0x000fe20000400000 */
[----:B------:R-:W-:Y:S01]  /*2320*/  FMUL R29, R10, R29 ;  /* 0x0000001d0a1d7220 */ /* 0x000fe20000400000 */
[----:B--2---:R-:W-:Y:S01]  /*2330*/  FMUL R4, R9, R8 ;  /* 0x0000000809047220 */ /* 0x004fe20000400000 */
[----:B------:R-:W-:Y:S01]  /*2340*/  CS2R R8, SRZ ;  /* 0x0000000000087805 */ /* 0x000fe2000001ff00 */
[----:B0-----:R0:W-:Y:S01]  /*2350*/  MUFU.RCP R47, R28 ;  /* 0x0000001c002f7308 */ /* 0x0011e20000001000 */
[----:B------:R-:W-:-:S06]  /*2360*/  CS2R R10, SRZ ;  /* 0x00000000000a7805 */ /* 0x000fcc000001ff00 */
[----:B------:R1:W2:Y:S01]  /*2370*/  @P2 LDG.E.EL.128 R8, desc[UR4][R66.64+-0x600] ;  /* 0xfffa000442082981 */ /* 0x0002a2000c2e1d00 */
[----:B0-----:R-:W-:Y:S02]  /*2380*/  FSEL R28, R37, 1, P4 ;  /* 0x3f800000251c7808 */ /* 0x001fe40002000000 */
[C---:B------:R-:W-:Y:S01]  /*2390*/  FSETP.GEU.AND P4, PT, R7.reuse, 1.175494350822287508e-38, PT ;  /* 0x008000000700780b */ /* 0x040fe20003f8e000 */
[----:B------:R-:W-:Y:S01]  /*23a0*/  @P5 FMUL R7, R7, 0.25 ;  /* 0x3e80000007075820 */ /* 0x000fe20000400000 */
[----:B-1----:R-:W0:Y:S01]  /*23b0*/  LDC.64 R66, c[0x0][0x280] ;  /* 0x0000a000ff427b82 */ /* 0x002e220000000a00 */
[----:B------:R-:W-:-:S10]  /*23c0*/  FMUL R44, R29, R56 ;  /* 0x000000381d2c7220 */ /* 0x000fd40000400000 */
[----:B------:R-:W-:-:S04]  /*23d0*/  @!P4 FMUL R7, R7, 16777216 ;  /* 0x4b8000000707c820 */ /* 0x000fc80000400000 */
[----:B------:R-:W1:Y:S01]  /*23e0*/  MUFU.RCP R29, R7 ;  /* 0x00000007001d7308 */ /* 0x000e620000001000 */
[----:B------:R-:W-:Y:S01]  /*23f0*/  FMUL R57, R4, R57 ;  /* 0x0000003904397220 */ /* 0x000fe20000400000 */
[----:B------:R-:W-:Y:S01]  /*2400*/  FSEL R4, R37, 1, P5 ;  /* 0x3f80000025047808 */ /* 0x000fe20002800000 */
[----:B------:R-:W-:-:S04]  /*2410*/  @!P6 FMUL R6, R6, 16777216 ;  /* 0x4b8000000606e820 */ /* 0x000fc80000400000 */
[----:B------:R-:W-:Y:S01]  /*2420*/  @!P4 FMUL R4, R4, 16777216 ;  /* 0x4b8000000404c820 */ /* 0x000fe20000400000 */
[----:B------:R-:W-:Y:S01]  /*2430*/  MUFU.RCP R51, R31 ;  /* 0x0000001f00337308 */ /* 0x000fe20000001000 */
[----:B------:R-:W-:Y:S01]  /*2440*/  FMUL R58, R5, R58 ;  /* 0x0000003a053a7220 */ /* 0x000fe20000400000 */
[----:B0-----:R-:W-:-:S04]  /*2450*/  IMAD.WIDE R66, R0, 0x4, R66 ;  /* 0x0000000400427825 */ /* 0x001fc800078e0242 */
[----:B-1----:R-:W-:Y:S02]  /*2460*/  FMUL R29, R29, R4 ;  /* 0x000000041d1d7220 */ /* 0x002fe40000400000 */
[----:B------:R0:W1:Y:S01]  /*2470*/  MUFU.RCP R31, R6 ;  /* 0x00000006001f7308 */ /* 0x0000620000001000 */
[----:B------:R-:W-:Y:S02]  /*2480*/  CS2R R4, SRZ ;  /* 0x0000000000047805 */ /* 0x000fe4000001ff00 */
[----:B0-----:R-:W-:-:S06]  /*2490*/  CS2R R6, SRZ ;  /* 0x0000000000067805 */ /* 0x001fcc000001ff00 */
[----:B------:R-:W5:Y:S01]  /*24a0*/  @!P0 LDG.E.EL.128 R4, desc[UR4][R66.64+-0x500] ;  /* 0xfffb000442048981 */ /* 0x000f62000c2e1d00 */
[----:B------:R-:W-:Y:S01]  /*24b0*/  @!P6 FMUL R28, R28, 16777216 ;  /* 0x4b8000001c1ce820 */ /* 0x000fe20000400000 */
[----:B------:R-:W-:-:S03]  /*24c0*/  FMUL R50, R47, R50 ;  /* 0x000000322f327220 */ /* 0x000fc60000400000 */
[----:B-1----:R-:W-:Y:S01]  /*24d0*/  FMUL R28, R31, R28 ;  /* 0x0000001c1f1c7220 */ /* 0x002fe20000400000 */
[----:B------:R-:W-:Y:S01]  /*24e0*/  FMUL R51, R51, R30 ;  /* 0x0000001e33337220 */ /* 0x000fe20000400000 */
[----:B------:R-:W-:Y:S01]  /*24f0*/  FMUL R46, R29, R2 ;  /* 0x000000021d2e7220 */ /* 0x000fe20000400000 */
[----:B------:R-:W-:Y:S01]  /*2500*/  CS2R R30, SRZ ;  /* 0x00000000001e7805 */ /* 0x000fe2000001ff00 */
[----:B------:R-:W-:Y:S01]  /*2510*/  FMUL R47, R28, R3 ;  /* 0x000000031c2f7220 */ /* 0x000fe20000400000 */
[----:B------:R-:W-:-:S06]  /*2520*/  CS2R R28, SRZ ;  /* 0x00000000001c7805 */ /* 0x000fcc000001ff00 */
[----:B------:R-:W2:Y:S01]  /*2530*/  @!P0 LDG.E.EL.128 R28, desc[UR4][R66.64+-0x500] ;  /* 0xfffb0004421c8981 */ /* 0x000ea2000c2e1d00 */
[----:B------:R-:W-:Y:S01]  /*2540*/  FMUL R50, R50, R53 ;  /* 0x0000003532327220 */ /* 0x000fe20000400000 */
[----:B------:R-:W-:Y:S02]  /*2550*/  FMUL R51, R51, R52 ;  /* 0x0000003433337220 */ /* 0x000fe40000400000 */
[----:B------:R-:W0:Y:S02]  /*2560*/  LDC.64 R52, c[0x0][0x258] ;  /* 0x00009600ff347b82 */ /* 0x000e240000000a00 */
[----:B0-----:R-:W-:Y:S01]  /*2570*/  IMAD.WIDE R52, R0, 0x4, R52 ;  /* 0x0000000400347825 */ /* 0x001fe200078e0234 */
[----:B----4-:R-:W-:Y:S02]  /*2580*/  SEL R2, R14, RZ, !P0 ;  /* 0x000000ff0e027207 */ /* 0x010fe40004000000 */
[----:B------:R-:W-:Y:S02]  /*2590*/  SEL R3, R15, RZ, !P0 ;  /* 0x000000ff0f037207 */ /* 0x000fe40004000000 */
[----:B------:R-:W-:-:S02]  /*25a0*/  SEL R13, R13, RZ, !P0 ;  /* 0x000000ff0d0d7207 */ /* 0x000fc40004000000 */
[----:B------:R-:W-:Y:S02]  /*25b0*/  SEL R12, R12, RZ, !P0 ;  /* 0x000000ff0c0c7207 */ /* 0x000fe40004000000 */
[----:B---3--:R-:W-:Y:S02]  /*25c0*/  SEL R19, R19, RZ, !P0 ;  /* 0x000000ff13137207 */ /* 0x008fe40004000000 */
[----:B-----5:R-:W-:Y:S02]  /*25d0*/  SEL R14, R7, RZ, !P0 ;  /* 0x000000ff070e7207 */ /* 0x020fe40004000000 */
[----:B------:R-:W-:-:S05]  /*25e0*/  SEL R7, R6, RZ, !P0 ;  /* 0x000000ff06077207 */ /* 0x000fca0004000000 */
[----:B------:R-:W-:Y:S02]  /*25f0*/  FFMA R2, R2, R57, R7 ;  /* 0x0000003902027223 */ /* 0x000fe40000000007 */
[----:B------:R-:W0:Y:S01]  /*2600*/  LDC.64 R56, c[0x0][0x250] ;  /* 0x00009400ff387b82 */ /* 0x000e220000000a00 */
[----:B------:R-:W-:Y:S02]  /*2610*/  SEL R6, R5, RZ, !P0 ;  /* 0x000000ff05067207 */ /* 0x000fe40004000000 */
[----:B------:R-:W-:Y:S02]  /*2620*/  SEL R5, R4, RZ, !P0 ;  /* 0x000000ff04057207 */ /* 0x000fe40004000000 */
[----:B--2---:R-:W-:Y:S01]  /*2630*/  SEL R4, R31, RZ, !P0 ;  /* 0x000000ff1f047207 */ /* 0x004fe20004000000 */
[----:B------:R-:W-:Y:S01]  /*2640*/  FFMA R3, R3, R58, R14 ;  /* 0x0000003a03037223 */ /* 0x000fe2000000000e */
[----:B------:R-:W-:Y:S01]  /*2650*/  FFMA R44, R13, R44, R6 ;  /* 0x0000002c0d2c7223 */ /* 0x000fe20000000006 */
[----:B------:R-:W-:Y:S01]  /*2660*/  FFMA R45, R12, R45, R5 ;  /* 0x0000002d0c2d7223 */ /* 0x000fe20000000005 */
[----:B------:R-:W-:Y:S01]  /*2670*/  CS2R R6, SRZ ;  /* 0x0000000000067805 */ /* 0x000fe2000001ff00 */
[----:B------:R-:W-:Y:S01]  /*2680*/  FFMA R46, R19, R46, R4 ;  /* 0x0000002e132e7223 */ /* 0x000fe20000000004 */
[----:B------:R-:W-:-:S02]  /*2690*/  CS2R R4, SRZ ;  /* 0x0000000000047805 */ /* 0x000fc4000001ff00 */
[----:B------:R-:W-:Y:S02]  /*26a0*/  CS2R R12, SRZ ;  /* 0x00000000000c7805 */ /* 0x000fe4000001ff00 */
[----:B------:R-:W-:-:S06]  /*26b0*/  CS2R R14, SRZ ;  /* 0x00000000000e7805 */ /* 0x000fcc000001ff00 */
[----:B------:R-:W2:Y:S01]  /*26c0*/  @!P3 LDG.E.EL.128 R12, desc[UR4][R52.64+-0x100] ;  /* 0xffff0004340cb981 */ /* 0x000ea2000c2e1d00 */
[----:B0-----:R-:W-:-:S05]  /*26d0*/  IMAD.WIDE R56, R0, 0x4, R56 ;  /* 0x0000000400387825 */ /* 0x001fca00078e0238 */
[----:B------:R-:W3:Y:S01]  /*26e0*/  @!P3 LDG.E.EL.128 R4, desc[UR4][R56.64+-0x100] ;  /* 0xffff00043804b981 */ /* 0x000ee2000c2e1d00 */
[----:B------:R-:W-:Y:S02]  /*26f0*/  SEL R18, R18, RZ, !P0 ;  /* 0x000000ff12127207 */ /* 0x000fe40004000000 */
[----:B------:R-:W-:Y:S02]  /*2700*/  SEL R19, R30, RZ, !P0 ;  /* 0x000000ff1e137207 */ /* 0x000fe40004000000 */
[----:B------:R-:W-:-:S03]  /*2710*/  SEL R29, R29, RZ, !P0 ;  /* 0x000000ff1d1d7207 */ /* 0x000fc60004000000 */
[----:B------:R-:W-:Y:S01]  /*2720*/  FFMA R47, R18, R47, R19 ;  /* 0x0000002f122f7223 */ /* 0x000fe20000000013 */
[----:B------:R-:W-:Y:S02]  /*2730*/  SEL R19, R16, RZ, !P0 ;  /* 0x000000ff10137207 */ /* 0x000fe40004000000 */
[----:B------:R-:W-:Y:S02]  /*2740*/  SEL R16, R17, RZ, !P0 ;  /* 0x000000ff11107207 */ /* 0x000fe40004000000 */
[----:B------:R-:W-:Y:S02]  /*2750*/  SEL R28, R28, RZ, !P0 ;  /* 0x000000ff1c1c7207 */ /* 0x000fe40004000000 */
[----:B------:R-:W-:Y:S01]  /*2760*/  CS2R R30, SRZ ;  /* 0x00000000001e7805 */ /* 0x000fe2000001ff00 */
[----:B------:R-:W-:Y:S01]  /*2770*/  FFMA R51, R16, R51, R29 ;  /* 0x0000003310337223 */ /* 0x000fe2000000001d */
[----:B------:R-:W-:Y:S01]  /*2780*/  CS2R R16, SRZ ;  /* 0x0000000000107805 */ /* 0x000fe2000001ff00 */
[----:B------:R-:W-:Y:S01]  /*2790*/  FFMA R50, R19, R50, R28 ;  /* 0x0000003213327223 */ /* 0x000fe2000000001c */
[----:B------:R-:W-:-:S02]  /*27a0*/  CS2R R18, SRZ ;  /* 0x0000000000127805 */ /* 0x000fc4000001ff00 */
[----:B------:R-:W-:-:S04]  /*27b0*/  CS2R R28, SRZ ;  /* 0x00000000001c7805 */ /* 0x000fc8000001ff00 */
[----:B------:R-:W4:Y:S04]  /*27c0*/  @!P3 LDG.E.EL.128 R16, desc[UR4][R56.64+-0x100] ;  /* 0xffff00043810b981 */ /* 0x000f28000c2e1d00 */
[----:B------:R0:W5:Y:S01]  /*27d0*/  @!P3 LDG.E.EL.128 R28, desc[UR4][R52.64+-0x100] ;  /* 0xffff0004341cb981 */ /* 0x000162000c2e1d00 */
[----:B------:R-:W-:-:S05]  /*27e0*/  SEL R9, R9, RZ, P2 ;  /* 0x000000ff09097207 */ /* 0x000fca0001000000 */
[----:B------:R-:W-:Y:S01]  /*27f0*/  FADD R55, R9, 9.9999997473787516356e-06 ;  /* 0x3727c5ac09377421 */ /* 0x000fe20000000000 */
[----:B------:R-:W-:-:S03]  /*2800*/  SEL R8, R8, RZ, P2 ;  /* 0x000000ff08087207 */ /* 0x000fc60001000000 */
[----:B------:R-:W1:Y:S02]  /*2810*/  MUFU.SQRT R9, R55 ;  /* 0x0000003700097308 */ /* 0x000e640000002000 */
[----:B------:R-:W-:Y:S01]  /*2820*/  FADD R8, R8, 9.9999997473787516356e-06 ;  /* 0x3727c5ac08087421 */ /* 0x000fe20000000000 */
[----:B------:R-:W-:-:S05]  /*2830*/  SEL R10, R10, RZ, P2 ;  /* 0x000000ff0a0a7207 */ /* 0x000fca0001000000 */
[----:B------:R-:W0:Y:S01]  /*2840*/  MUFU.SQRT R8, R8 ;  /* 0x0000000800087308 */ /* 0x000e220000002000 */
[----:B------:R-:W-:Y:S01]  /*2850*/  FADD R10, R10, 9.9999997473787516356e-06 ;  /* 0x3727c5ac0a0a7421 */ /* 0x000fe20000000000 */
[C---:B-1----:R-:W-:Y:S02]  /*2860*/  FSETP.GT.AND P4, PT, R9.reuse, 8.50705917302346158658e+37, PT ;  /* 0x7e8000000900780b */ /* 0x042fe40003f84000 */
[----:B------:R-:W-:-:S04]  /*2870*/  FSETP.GEU.AND P5, PT, R9, 1.175494350822287508e-38, PT ;  /* 0x008000000900780b */ /* 0x000fc80003fae000 */
[----:B------:R-:W1:Y:S01]  /*2880*/  MUFU.SQRT R10, R10 ;  /* 0x0000000a000a7308 */ /* 0x000e620000002000 */
[----:B------:R-:W-:Y:S02]  /*2890*/  SEL R11, R11, RZ, P2 ;  /* 0x000000ff0b0b7207 */ /* 0x000fe40001000000 */
[----:B0-----:R-:W-:-:S03]  /*28a0*/  FSETP.GT.AND P6, PT, R8, 8.50705917302346158658e+37, PT ;  /* 0x7e8000000800780b */ /* 0x001fc60003fc4000 */
[----:B------:R-:W-:Y:S01]  /*28b0*/  FADD R11, R11, 9.9999997473787516356e-06 ;  /* 0x3727c5ac0b0b7421 */ /* 0x000fe20000000000 */
[----:B------:R-:W-:Y:S01]  /*28c0*/  FSEL R52, R37, 1, P4 ;  /* 0x3f80000025347808 */ /* 0x000fe20002000000 */
[----:B------:R-:W-:Y:S01]  /*28d0*/  @P4 FMUL R9, R9, 0.25 ;  /* 0x3e80000009094820 */ /* 0x000fe20000400000 */
[----:B------:R-:W-:-:S03]  /*28e0*/  FSETP.GEU.AND P4, PT, R8, 1.175494350822287508e-38, PT ;  /* 0x008000000800780b */ /* 0x000fc60003f8e000 */
[----:B------:R-:W-:Y:S01]  /*28f0*/  @!P5 FMUL R9, R9, 16777216 ;  /* 0x4b8000000909d820 */ /* 0x000fe20000400000 */
[----:B------:R-:W-:Y:S01]  /*2900*/  @!P5 FMUL R52, R52, 16777216 ;  /* 0x4b8000003434d820 */ /* 0x000fe20000400000 */
[----:B-1----:R-:W-:Y:S02]  /*2910*/  FSETP.GT.AND P5, PT, R10, 8.50705917302346158658e+37, PT ;  /* 0x7e8000000a00780b */ /* 0x002fe40003fa4000 */
[----:B------:R-:W-:-:S06]  /*2920*/  @P6 FMUL R8, R8, 0.25 ;  /* 0x3e80000008086820 */ /* 0x000fcc0000400000 */
[----:B------:R-:W-:Y:S01]  /*2930*/  @!P4 FMUL R8, R8, 16777216 ;  /* 0x4b8000000808c820 */ /* 0x000fe20000400000 */
[----:B--2---:R-:W-:Y:S02]  /*2940*/  SEL R56, R15, RZ, !P3 ;  /* 0x000000ff0f387207 */ /* 0x004fe40005800000 */
[----:B------:R-:W0:Y:S01]  /*2950*/  MUFU.SQRT R15, R11 ;  /* 0x0000000b000f7308 */ /* 0x000e220000002000 */
[----:B---3--:R-:W-:-:S05]  /*2960*/  SEL R7, R7, RZ, !P3 ;  /* 0x000000ff07077207 */ /* 0x008fca0005800000 */
[----:B------:R-:W-:Y:S01]  /*2970*/  FFMA R62, R7, R62, R56 ;  /* 0x0000003e073e7223 */ /* 0x000fe20000000038 */
[----:B------:R-:W-:Y:S01]  /*2980*/  FMUL R7, R49, R26 ;  /* 0x0000001a31077220 */ /* 0x000fe20000400000 */
[----:B------:R-:W-:Y:S01]  /*2990*/  SEL R6, R6, RZ, !P3 ;  /* 0x000000ff06067207 */ /* 0x000fe20005800000 */
[----:B------:R1:W2:Y:S01]  /*29a0*/  MUFU.RCP R49, R9 ;  /* 0x0000000900317308 */ /* 0x0002a20000001000 */
[----:B------:R-:W-:Y:S01]  /*29b0*/  SEL R53, R14, RZ, !P3 ;  /* 0x000000ff0e357207 */ /* 0x000fe20005800000 */
[----:B------:R-:W3:Y:S01]  /*29c0*/  LDC.64 R56, c[0x0][0x2a8] ;  /* 0x0000aa00ff387b82 */ /* 0x000ee20000000a00 */
[----:B-1----:R-:W-:-:S05]  /*29d0*/  FSEL R9, R37, 1, P6 ;  /* 0x3f80000025097808 */ /* 0x002fca0003000000 */
[----:B------:R-:W1:Y:S01]  /*29e0*/  MUFU.RCP R26, R8 ;  /* 0x00000008001a7308 */ /* 0x000e620000001000 */
[----:B0-----:R-:W-:Y:S01]  /*29f0*/  FSETP.GT.AND P6, PT, R15, 8.50705917302346158658e+37, PT ;  /* 0x7e8000000f00780b */ /* 0x001fe20003fc4000 */
[----:B------:R-:W-:Y:S01]  /*2a00*/  @!P4 FMUL R9, R9, 16777216 ;  /* 0x4b8000000909c820 */ /* 0x000fe20000400000 */
[----:B--2---:R-:W-:Y:S01]  /*2a10*/  FMUL R49, R49, R52 ;  /* 0x0000003431317220 */ /* 0x004fe20000400000 */
[C---:B------:R-:W-:Y:S01]  /*2a20*/  FSETP.GEU.AND P4, PT, R10.reuse, 1.175494350822287508e-38, PT ;  /* 0x008000000a00780b */ /* 0x040fe20003f8e000 */
[----:B------:R-:W-:Y:S01]  /*2a30*/  @P5 FMUL R10, R10, 0.25 ;  /* 0x3e8000000a0a5820 */ /* 0x000fe20000400000 */
[----:B------:R-:W-:Y:S02]  /*2a40*/  FSEL R52, R37, 1, P5 ;  /* 0x3f80000025347808 */ /* 0x000fe40002800000 */
[----:B------:R-:W-:-:S06]  /*2a50*/  FSETP.GEU.AND P5, PT, R15, 1.175494350822287508e-38, PT ;  /* 0x008000000f00780b */ /* 0x000fcc0003fae000 */
[----:B------:R-:W-:Y:S01]  /*2a60*/  @P6 FMUL R15, R15, 0.25 ;  /* 0x3e8000000f0f6820 */ /* 0x000fe20000400000 */
[----:B-1----:R-:W-:Y:S02]  /*2a70*/  FMUL R26, R26, R9 ;  /* 0x000000091a1a7220 */ /* 0x002fe40000400000 */
[----:B------:R-:W0:Y:S01]  /*2a80*/  LDC.64 R8, c[0x0][0x2a0] ;  /* 0x0000a800ff087b82 */ /* 0x000e220000000a00 */
[----:B------:R-:W-:-:S03]  /*2a90*/  @!P4 FMUL R10, R10, 16777216 ;  /* 0x4b8000000a0ac820 */ /* 0x000fc60000400000 */
[----:B------:R-:W-:Y:S01]  /*2aa0*/  @!P5 FMUL R15, R15, 16777216 ;  /* 0x4b8000000f0fd820 */ /* 0x000fe20000400000 */
[----:B------:R-:W-:Y:S01]  /*2ab0*/  FFMA R61, R6, R61, R53 ;  /* 0x0000003d063d7223 */ /* 0x000fe20000000035 */
[----:B------:R-:W-:Y:S02]  /*2ac0*/  SEL R6, R13, RZ, !P3 ;  /* 0x000000ff0d067207 */ /* 0x000fe40005800000 */
[----:B------:R-:W-:Y:S01]  /*2ad0*/  SEL R53, R4, RZ, !P3 ;  /* 0x000000ff04357207 */ /* 0x000fe20005800000 */
[----:B------:R-:W1:Y:S01]  /*2ae0*/  MUFU.RCP R13, R10 ;  /* 0x0000000a000d7308 */ /* 0x000e620000001000 */
[----:B------:R-:W-:-:S07]  /*2af0*/  SEL R12, R12, RZ, !P3 ;  /* 0x000000ff0c0c7207 */ /* 0x000fce0005800000 */
[----:B------:R-:W2:Y:S01]  /*2b00*/  MUFU.RCP R15, R15 ;  /* 0x0000000f000f7308 */ /* 0x000ea20000001000 */
[----:B------:R-:W-:Y:S01]  /*2b10*/  FFMA R48, R53, R48, R12 ;  /* 0x0000003035307223 */ /* 0x000fe2000000000c */
[----:B------:R-:W-:Y:S02]  /*2b20*/  FSEL R12, R37, 1, P6 ;  /* 0x3f800000250c7808 */ /* 0x000fe40003000000 */
[----:B----4-:R-:W-:Y:S02]  /*2b30*/  SEL R4, R19, RZ, !P3 ;  /* 0x000000ff13047207 */ /* 0x010fe40005800000 */
[----:B------:R-:W-:Y:S02]  /*2b40*/  SEL R5, R5, RZ, !P3 ;  /* 0x000000ff05057207 */ /* 0x000fe40005800000 */
[----:B-----5:R-:W-:Y:S01]  /*2b50*/  SEL R19, R31, RZ, !P3 ;  /* 0x000000ff1f137207 */ /* 0x020fe20005800000 */
[----:B------:R-:W-:Y:S01]  /*2b60*/  @!P4 FMUL R52, R52, 16777216 ;  /* 0x4b8000003434c820 */ /* 0x000fe20000400000 */
[----:B------:R-:W-:Y:S01]  /*2b70*/  @!P5 FMUL R12, R12, 16777216 ;  /* 0x4b8000000c0cd820 */ /* 0x000fe20000400000 */
[----:B------:R-:W-:-:S02]  /*2b80*/  FFMA R64, R5, R64, R6 ;  /* 0x0000004005407223 */ /* 0x000fc40000000006 */
[----:B------:R-:W-:Y:S01]  /*2b90*/  FFMA R19, R4, R7, R19 ;  /* 0x0000000704137223 */ /* 0x000fe20000000013 */
[----:B------:R-:W-:Y:S02]  /*2ba0*/  CS2R R4, SRZ ;  /* 0x0000000000047805 */ /* 0x000fe4000001ff00 */
[----:B------:R-:W-:Y:S01]  /*2bb0*/  CS2R R6, SRZ ;  /* 0x0000000000067805 */ /* 0x000fe2000001ff00 */
[----:B-1----:R-:W-:Y:S01]  /*2bc0*/  FMUL R52, R13, R52 ;  /* 0x000000340d347220 */ /* 0x002fe20000400000 */
[----:B--2---:R-:W-:Y:S01]  /*2bd0*/  FMUL R37, R15, R12 ;  /* 0x0000000c0f257220 */ /* 0x004fe20000400000 */
[C---:B0-----:R-:W-:Y:S01]  /*2be0*/  IMAD.WIDE R66, R0.reuse, 0x4, R8 ;  /* 0x0000000400427825 */ /* 0x041fe200078e0208 */
[----:B------:R-:W-:Y:S02]  /*2bf0*/  CS2R R12, SRZ ;  /* 0x00000000000c7805 */ /* 0x000fe4000001ff00 */
[----:B------:R-:W-:Y:S01]  /*2c00*/  CS2R R14, SRZ ;  /* 0x00000000000e7805 */ /* 0x000fe2000001ff00 */
[----:B---3--:R-:W-:Y:S01]  /*2c10*/  IMAD.WIDE R56, R0, 0x4, R56 ;  /* 0x0000000400387825 */ /* 0x008fe200078e0238 */
[----:B------:R-:W2:Y:S04]  /*2c20*/  @P2 LDG.E.EL.128 R4, desc[UR4][R66.64+-0x600] ;  /* 0xfffa000442042981 */ /* 0x000ea8000c2e1d00 */
[----:B------:R-:W3:Y:S01]  /*2c30*/  @P2 LDG.E.EL.128 R12, desc[UR4][R56.64+-0x600] ;  /* 0xfffa0004380c2981 */ /* 0x000ee2000c2e1d00 */
[----:B------:R-:W-:Y:S01]  /*2c40*/  FMUL R31, R26, R27 ;  /* 0x0000001b1a1f7220 */ /* 0x000fe20000400000 */
[----:B------:R-:W-:Y:S01]  /*2c50*/  FMUL R37, R37, R24 ;  /* 0x0000001825257220 */ /* 0x000fe20000400000 */
[----:B------:R-:W-:Y:S01]  /*2c60*/  FMUL R52, R52, R25 ;  /* 0x0000001934347220 */ /* 0x000fe20000400000 */
[----:B------:R-:W-:-:S02]  /*2c70*/  CS2R R8, SRZ ;  /* 0x0000000000087805 */ /* 0x000fc4000001ff00 */
[----:B------:R-:W-:Y:S02]  /*2c80*/  CS2R R10, SRZ ;  /* 0x00000000000a7805 */ /* 0x000fe4000001ff00 */
[----:B------:R-:W-:Y:S02]  /*2c90*/  CS2R R24, SRZ ;  /* 0x0000000000187805 */ /* 0x000fe4000001ff00 */
[----:B------:R-:W-:Y:S02]  /*2ca0*/  CS2R R26, SRZ ;  /* 0x00000000001a7805 */ /* 0x000fe4000001ff00 */
[----:B------:R-:W4:Y:S04]  /*2cb0*/  @P2 LDG.E.EL.128 R8, desc[UR4][R66.64+-0x600] ;  /* 0xfffa000442082981 */ /* 0x000f28000c2e1d00 */
[----:B------:R-:W5:Y:S01]  /*2cc0*/  @P2 LDG.E.EL.128 R24, desc[UR4][R56.64+-0x600] ;  /* 0xfffa000438182981 */ /* 0x000f62000c2e1d00 */
[----:B------:R-:W-:Y:S01]  /*2cd0*/  FMUL R22, R49, R22 ;  /* 0x0000001631167220 */ /* 0x000fe20000400000 */
[----:B--2---:R-:W-:-:S02]  /*2ce0*/  SEL R49, R6, RZ, P2 ;  /* 0x000000ff06317207 */ /* 0x004fc40001000000 */
[----:B------:R-:W-:Y:S02]  /*2cf0*/  SEL R6, R7, RZ, P2 ;  /* 0x000000ff07067207 */ /* 0x000fe40001000000 */
[----:B---3--:R-:W-:Y:S02]  /*2d00*/  SEL R14, R14, RZ, P2 ;  /* 0x000000ff0e0e7207 */ /* 0x008fe40001000000 */
[----:B------:R-:W-:-:S03]  /*2d10*/  SEL R15, R15, RZ, P2 ;  /* 0x000000ff0f0f7207 */ /* 0x000fc60001000000 */
[----:B------:R-:W-:Y:S02]  /*2d20*/  FFMA R42, R49, R42, R14 ;  /* 0x0000002a312a7223 */ /* 0x000fe4000000000e */
[----:B------:R-:W-:Y:S02]  /*2d30*/  FFMA R43, R6, R43, R15 ;  /* 0x0000002b062b7223 */ /* 0x000fe4000000000f */
[----:B------:R-:W0:Y:S08]  /*2d40*/  LDC.64 R14, c[0x0][0x228] ;  /* 0x00008a00ff0e7b82 */ /* 0x000e300000000a00 */
[----:B------:R-:W1:Y:S01]  /*2d50*/  LDC.64 R6, c[0x0][0x230] ;  /* 0x00008c00ff067b82 */ /* 0x000e620000000a00 */
[----:B------:R-:W-:-:S02]  /*2d60*/  SEL R49, R4, RZ, P2 ;  /* 0x000000ff04317207 */ /* 0x000fc40001000000 */
[----:B------:R-:W-:Y:S02]  /*2d70*/  SEL R12, R12, RZ, P2 ;  /* 0x000000ff0c0c7207 */ /* 0x000fe40001000000 */
[----:B------:R-:W-:Y:S02]  /*2d80*/  SEL R4, R5, RZ, P2 ;  /* 0x000000ff05047207 */ /* 0x000fe40001000000 */
[----:B------:R-:W-:Y:S02]  /*2d90*/  SEL R13, R13, RZ, P2 ;  /* 0x000000ff0d0d7207 */ /* 0x000fe40001000000 */
[----:B----4-:R-:W-:Y:S02]  /*2da0*/  SEL R10, R10, RZ, P2 ;  /* 0x000000ff0a0a7207 */ /* 0x010fe40001000000 */
[----:B-----5:R-:W-:Y:S01]  /*2db0*/  SEL R5, R26, RZ, P2 ;  /* 0x000000ff1a057207 */ /* 0x020fe20001000000 */
[----:B------:R-:W-:Y:S01]  /*2dc0*/  FFMA R40, R49, R40, R12 ;  /* 0x0000002831287223 */ /* 0x000fe2000000000c */
[----:B------:R-:W-:Y:S01]  /*2dd0*/  FFMA R49, R4, R41, R13 ;  /* 0x0000002904317223 */ /* 0x000fe2000000000d */
[----:B------:R-:W-:-:S02]  /*2de0*/  CS2R R12, SRZ ;  /* 0x00000000000c7805 */ /* 0x000fc4000001ff00 */
[----:B------:R-:W-:Y:S01]  /*2df0*/  FFMA R41, R10, R52, R5 ;  /* 0x000000340a297223 */ /* 0x000fe20000000005 */
[C---:B0-----:R-:W-:Y:S01]  /*2e00*/  IMAD.WIDE R56, R0.reuse, 0x4, R14 ;  /* 0x0000000400387825 */ /* 0x041fe200078e020e */
[----:B------:R-:W-:Y:S02]  /*2e10*/  CS2R R4, SRZ ;  /* 0x0000000000047805 */ /* 0x000fe4000001ff00 */
[----:B------:R-:W-:Y:S01]  /*2e20*/  CS2R R14, SRZ ;  /* 0x00000000000e7805 */ /* 0x000fe2000001ff00 */
[----:B-1----:R-:W-:Y:S01]  /*2e30*/  IMAD.WIDE R52, R0, 0x4, R6 ;  /* 0x0000000400347825 */ /* 0x002fe200078e0206 */
[----:B------:R-:W-:-:S04]  /*2e40*/  CS2R R6, SRZ ;  /* 0x0000000000067805 */ /* 0x000fc8000001ff00 */
[----:B------:R-:W2:Y:S04]  /*2e50*/  @!P1 LDG.E.EL.128 R12, desc[UR4][R52.64] ;  /* 0x00000004340c9981 */ /* 0x000ea8000c2e1d00 */
[----:B------:R-:W3:Y:S01]  /*2e60*/  @!P1 LDG.E.EL.128 R4, desc[UR4][R56.64] ;  /* 0x0000000438049981 */ /* 0x000ee2000c2e1d00 */
[----:B------:R-:W-:Y:S02]  /*2e70*/  SEL R11, R11, RZ, P2 ;  /* 0x000000ff0b0b7207 */ /* 0x000fe40001000000 */
[----:B------:R-:W-:Y:S02]  /*2e80*/  SEL R0, R27, RZ, P2 ;  /* 0x000000ff1b007207 */ /* 0x000fe40001000000 */
[----:B------:R-:W-:Y:S02]  /*2e90*/  SEL R24, R24, RZ, P2 ;  /* 0x000000ff18187207 */ /* 0x000fe40001000000 */
[----:B------:R-:W-:Y:S01]  /*2ea0*/  SEL R25, R25, RZ, P2 ;  /* 0x000000ff19197207 */ /* 0x000fe20001000000 */
[----:B------:R-:W-:Y:S01]  /*2eb0*/  FFMA R37, R11, R37, R0 ;  /* 0x000000250b257223 */ /* 0x000fe20000000000 */
[----:B------:R-:W-:-:S02]  /*2ec0*/  SEL R11, R8, RZ, P2 ;  /* 0x000000ff080b7207 */ /* 0x000fc40001000000 */
[----:B------:R-:W-:Y:S02]  /*2ed0*/  SEL R0, R9, RZ, P2 ;  /* 0x000000ff09007207 */ /* 0x000fe40001000000 */
[----:B------:R-:W-:Y:S02]  /*2ee0*/  CS2R R8, SRZ ;  /* 0x0000000000087805 */ /* 0x000fe4000001ff00 */
[----:B------:R-:W-:Y:S01]  /*2ef0*/  CS2R R26, SRZ ;  /* 0x00000000001a7805 */ /* 0x000fe2000001ff00 */
[----:B------:R-:W-:Y:S01]  /*2f00*/  FFMA R31, R11, R31, R24 ;  /* 0x0000001f0b1f7223 */ /* 0x000fe20000000018 */
[----:B------:R-:W-:Y:S01]  /*2f10*/  CS2R R10, SRZ ;  /* 0x00000000000a7805 */ /* 0x000fe2000001ff00 */
[----:B------:R-:W-:Y:S01]  /*2f20*/  FFMA R22, R0, R22, R25 ;  /* 0x0000001600167223 */ /* 0x000fe20000000019 */
[----:B------:R-:W-:-:S04]  /*2f30*/  CS2R R24, SRZ ;  /* 0x0000000000187805 */ /* 0x000fc8000001ff00 */
[----:B------:R-:W4:Y:S04]  /*2f40*/  @!P1 LDG.E.EL.128 R8, desc[UR4][R56.64] ;  /* 0x0000000438089981 */ /* 0x000f28000c2e1d00 */
[----:B------:R0:W5:Y:S01]  /*2f50*/  @!P1 LDG.E.EL.128 R24, desc[UR4][R52.64] ;  /* 0x0000000434189981 */ /* 0x000162000c2e1d00 */
[----:B------:R-:W-:Y:S02]  /*2f60*/  FSETP.GEU.AND P5, PT, R43, RZ, PT ;  /* 0x000000ff2b00720b */ /* 0x000fe40003fae000 */
[----:B------:R-:W-:Y:S02]  /*2f70*/  FSETP.GEU.AND P4, PT, R42, RZ, PT ;  /* 0x000000ff2a00720b */ /* 0x000fe40003f8e000 */
[----:B------:R-:W-:Y:S02]  /*2f80*/  FSETP.GEU.AND P6, PT, R41, RZ, PT ;  /* 0x000000ff2900720b */ /* 0x000fe40003fce000 */
[----:B------:R-:W-:-:S02]  /*2f90*/  SEL R18, R18, RZ, !P3 ;  /* 0x000000ff12127207 */ /* 0x000fc40005800000 */
[----:B------:R-:W-:Y:S02]  /*2fa0*/  SEL R17, R17, RZ, !P3 ;  /* 0x000000ff11117207 */ /* 0x000fe40005800000 */
[----:B------:R-:W-:Y:S02]  /*2fb0*/  SEL R16, R16, RZ, !P3 ;  /* 0x000000ff10107207 */ /* 0x000fe40005800000 */
[----:B--2---:R-:W-:Y:S02]  /*2fc0*/  SEL R13, R13, RZ, !P1 ;  /* 0x000000ff0d0d7207 */ /* 0x004fe40004800000 */
[----:B------:R-:W-:Y:S02]  /*2fd0*/  SEL R12, R12, RZ, !P1 ;  /* 0x000000ff0c0c7207 */ /* 0x000fe40004800000 */
[----:B---3--:R-:W-:Y:S02]  /*2fe0*/  SEL R0, R5, RZ, !P1 ;  /* 0x000000ff05007207 */ /* 0x008fe40004800000 */
[----:B------:R-:W-:-:S03]  /*2ff0*/  SEL R5, R4, RZ, !P1 ;  /* 0x000000ff04057207 */ /* 0x000fc60004800000 */
[----:B------:R-:W-:Y:S01]  /*3000*/  FFMA R23, R0, R23, R13 ;  /* 0x0000001700177223 */ /* 0x000fe2000000000d */
[----:B------:R-:W-:Y:S01]  /*3010*/  SEL R0, RZ, 0x1, P5 ;  /* 0x00000001ff007807 */ /* 0x000fe20002800000 */
[----:B------:R-:W-:Y:S01]  /*3020*/  FFMA R32, R5, R32, R12 ;  /* 0x0000002005207223 */ /* 0x000fe2000000000c */
[----:B------:R-:W-:Y:S02]  /*3030*/  FSETP.GEU.AND P5, PT, R37, RZ, PT ;  /* 0x000000ff2500720b */ /* 0x000fe40003fae000 */
[----:B------:R-:W-:Y:S02]  /*3040*/  SEL R5, RZ, 0x1fffe, P4 ;  /* 0x0001fffeff057807 */ /* 0x000fe40002000000 */
[----:B------:R-:W-:Y:S02]  /*3050*/  SEL R13, RZ, 0x1fffe, P6 ;  /* 0x0001fffeff0d7807 */ /* 0x000fe40003000000 */
[----:B------:R-:W-:Y:S01]  /*3060*/  SEL R4, RZ, 0x1, P5 ;  /* 0x00000001ff047807 */ /* 0x000fe20002800000 */
[----:B------:R-:W-:Y:S01]  /*3070*/  IMAD.IADD R5, R0, 0x1, R5 ;  /* 0x0000000100057824 */ /* 0x000fe200078e0205 */
[----:B------:R-:W-:-:S02]  /*3080*/  FSETP.GEU.AND P4, PT, R49, RZ, PT ;  /* 0x000000ff3100720b */ /* 0x000fc40003f8e000 */
[----:B------:R-:W-:Y:S01]  /*3090*/  FSETP.GEU.AND P6, PT, R40, RZ, PT ;  /* 0x000000ff2800720b */ /* 0x000fe20003fce000 */
[----:B------:R-:W-:Y:S01]  /*30a0*/  IMAD.IADD R13, R4, 0x1, R13 ;  /* 0x00000001040d7824 */ /* 0x000fe200078e020d */
[----:B------:R-:W-:Y:S02]  /*30b0*/  LOP3.LUT R4, R5, 0x3, RZ, 0xc0, !PT ;  /* 0x0000000305047812 */ /* 0x000fe400078ec0ff */
[----:B------:R-:W-:Y:S02]  /*30c0*/  SEL R0, RZ, 0x4, P4 ;  /* 0x00000004ff007807 */ /* 0x000fe40002000000 */
[----:B------:R-:W-:Y:S02]  /*30d0*/  SEL R5, RZ, 0x7fff8, P6 ;  /* 0x0007fff8ff057807 */ /* 0x000fe40003000000 */
[----:B------:R-:W-:Y:S02]  /*30e0*/  FSETP.GEU.AND P4, PT, R22, RZ, PT ;  /* 0x000000ff1600720b */ /* 0x000fe40003f8e000 */
[----:B------:R-:W-:-:S02]  /*30f0*/  FSETP.GEU.AND P6, PT, R31, RZ, PT ;  /* 0x000000ff1f00720b */ /* 0x000fc40003fce000 */
[----:B0-----:R-:W-:Y:S02]  /*3100*/  SEL R53, R6, RZ, !P1 ;  /* 0x000000ff06357207 */ /* 0x001fe40004800000 */
[----:B------:R-:W-:Y:S02]  /*3110*/  SEL R14, R14, RZ, !P1 ;  /* 0x000000ff0e0e7207 */ /* 0x000fe40004800000 */
[----:B------:R-:W-:Y:S02]  /*3120*/  SEL R6, R7, RZ, !P1 ;  /* 0x000000ff07067207 */ /* 0x000fe40004800000 */
[----:B------:R-:W-:Y:S02]  /*3130*/  SEL R15, R15, RZ, !P1 ;  /* 0x000000ff0f0f7207 */ /* 0x000fe40004800000 */
[----:B------:R-:W-:Y:S02]  /*3140*/  IADD3 R0, R4, R5, R0 ;  /* 0x0000000504007210 */ /* 0x000fe40007ffe000 */
[----:B------:R-:W-:-:S02]  /*3150*/  SEL R4, RZ, 0x4, P4 ;  /* 0x00000004ff047807 */ /* 0x000fc40002000000 */
[----:B------:R-:W-:Y:S02]  /*3160*/  LOP3.LUT R13, R13, 0x3, RZ, 0xc0, !PT ;  /* 0x000000030d0d7812 */ /* 0x000fe400078ec0ff */
[----:B------:R-:W-:Y:S01]  /*3170*/  SEL R5, RZ, 0x7fff8, P6 ;  /* 0x0007fff8ff057807 */ /* 0x000fe20003000000 */
[----:B------:R-:W-:Y:S01]  /*3180*/  FFMA R20, R53, R20, R14 ;  /* 0x0000001435147223 */ /* 0x000fe2000000000e */
[----:B------:R-:W-:Y:S02]  /*3190*/  FSETP.GEU.AND P4, PT, R32, RZ, PT ;  /* 0x000000ff2000720b */ /* 0x000fe40003f8e000 */
[----:B------:R-:W-:Y:S01]  /*31a0*/  FSETP.GEU.AND P6, PT, R23, RZ, PT ;  /* 0x000000ff1700720b */ /* 0x000fe20003fce000 */
[----:B------:R-:W-:Y:S01]  /*31b0*/  FFMA R33, R6, R33, R15 ;  /* 0x0000002106217223 */ /* 0x000fe2000000000f */
[----:B----4-:R-:W-:Y:S02]  /*31c0*/  SEL R12, R8, RZ, !P1 ;  /* 0x000000ff080c7207 */ /* 0x010fe40004800000 */
[----:B------:R-:W-:-:S02]  /*31d0*/  SEL R9, R9, RZ, !P1 ;  /* 0x000000ff09097207 */ /* 0x000fc40004800000 */
[----:B-----5:R-:W-:Y:S02]  /*31e0*/  SEL R14, R25, RZ, !P1 ;  /* 0x000000ff190e7207 */ /* 0x020fe40004800000 */
[----:B------:R-:W-:Y:S02]  /*31f0*/  SEL R7, R24, RZ, !P1 ;  /* 0x000000ff18077207 */ /* 0x000fe40004800000 */
[----:B------:R-:W-:Y:S02]  /*3200*/  IADD3 R4, R13, R5, R4 ;  /* 0x000000050d047210 */ /* 0x000fe40007ffe004 */
[----:B------:R-:W-:Y:S02]  /*3210*/  SEL R5, RZ, 0x1, P4 ;  /* 0x00000001ff057807 */ /* 0x000fe40002000000 */
[----:B------:R-:W-:Y:S01]  /*3220*/  SEL R8, RZ, 0x1fffe, P6 ;  /* 0x0001fffeff087807 */ /* 0x000fe20003000000 */
[----:B------:R-:W-:Y:S01]  /*3230*/  FFMA R34, R9, R34, R14 ;  /* 0x0000002209227223 */ /* 0x000fe2000000000e */
[----:B------:R-:W-:Y:S01]  /*3240*/  FFMA R35, R12, R35, R7 ;  /* 0x000000230c237223 */ /* 0x000fe20000000007 */
[----:B------:R-:W-:-:S02]  /*3250*/  FSETP.GEU.AND P6, PT, R20, RZ, PT ;  /* 0x000000ff1400720b */ /* 0x000fc40003fce000 */
[----:B------:R-:W-:Y:S01]  /*3260*/  FSETP.GEU.AND P4, PT, R33, RZ, PT ;  /* 0x000000ff2100720b */ /* 0x000fe20003f8e000 */
[----:B------:R-:W-:Y:S01]  /*3270*/  IMAD.IADD R8, R5, 0x1, R8 ;  /* 0x0000000105087824 */ /* 0x000fe200078e0208 */
[----:B------:R-:W-:Y:S02]  /*3280*/  SEL R10, R10, RZ, !P1 ;  /* 0x000000ff0a0a7207 */ /* 0x000fe40004800000 */
[----:B------:R-:W-:Y:S02]  /*3290*/  SEL R7, R26, RZ, !P1 ;  /* 0x000000ff1a077207 */ /* 0x000fe40004800000 */
[----:B------:R-:W-:Y:S02]  /*32a0*/  SEL R5, RZ, 0x4, P6 ;  /* 0x00000004ff057807 */ /* 0x000fe40003000000 */
[----:B------:R-:W-:Y:S02]  /*32b0*/  SEL R6, RZ, 0x7fff8, P4 ;  /* 0x0007fff8ff067807 */ /* 0x000fe40002000000 */
[----:B------:R-:W-:-:S02]  /*32c0*/  SEL R11, R11, RZ, !P1 ;  /* 0x000000ff0b0b7207 */ /* 0x000fc40004800000 */
[----:B------:R-:W-:Y:S02]  /*32d0*/  SEL R12, R27, RZ, !P1 ;  /* 0x000000ff1b0c7207 */ /* 0x000fe40004800000 */
[----:B------:R-:W-:Y:S02]  /*32e0*/  FSETP.GEU.AND P6, PT, R35, RZ, PT ;  /* 0x000000ff2300720b */ /* 0x000fe40003fce000 */
[----:B------:R-:W-:Y:S01]  /*32f0*/  FSETP.GEU.AND P4, PT, R34, RZ, PT ;  /* 0x000000ff2200720b */ /* 0x000fe20003f8e000 */
[----:B------:R-:W-:Y:S01]  /*3300*/  FFMA R21, R10, R21, R7 ;  /* 0x000000150a157223 */ /* 0x000fe20000000007 */
[----:B------:R-:W-:Y:S01]  /*3310*/  LOP3.LUT R8, R8, 0x3, RZ, 0xc0, !PT ;  /* 0x0000000308087812 */ /* 0x000fe200078ec0ff */
[----:B------:R-:W-:Y:S01]  /*3320*/  FFMA R36, R11, R36, R12 ;  /* 0x000000240b247223 */ /* 0x000fe2000000000c */
[----:B------:R-:W-:Y:S02]  /*3330*/  SEL R7, RZ, 0x1, P6 ;  /* 0x00000001ff077807 */ /* 0x000fe40003000000 */
[----:B------:R-:W-:-:S02]  /*3340*/  SEL R10, RZ, 0x1fffe, P4 ;  /* 0x0001fffeff0a7807 */ /* 0x000fc40002000000 */
[----:B------:R-:W-:Y:S02]  /*3350*/  IADD3 R5, R8, R6, R5 ;  /* 0x0000000608057210 */ /* 0x000fe40007ffe005 */
[----:B------:R-:W-:Y:S01]  /*3360*/  FSETP.GEU.AND P4, PT, R21, RZ, PT ;  /* 0x000000ff1500720b */ /* 0x000fe20003f8e000 */
[----:B------:R-:W-:Y:S01]  /*3370*/  IMAD.IADD R10, R7, 0x1, R10 ;  /* 0x00000001070a7824 */ /* 0x000fe200078e020a */
[----:B------:R-:W-:Y:S01]  /*3380*/  FSETP.GEU.AND P6, PT, R36, RZ, PT ;  /* 0x000000ff2400720b */ /* 0x000fe20003fce000 */
[----:B------:R-:W-:Y:S01]  /*3390*/  IMAD.SHL.U32 R8, R5, 0x100, RZ ;  /* 0x0000010005087824 */ /* 0x000fe200078e00ff */
[----:B------:R-:W-:Y:S02]  /*33a0*/  LOP3.LUT R5, R4, 0xf, RZ, 0xc0, !PT ;  /* 0x0000000f04057812 */ /* 0x000fe400078ec0ff */
[----:B------:R-:W-:Y:S02]  /*33b0*/  SEL R6, RZ, 0x4, P4 ;  /* 0x00000004ff067807 */ /* 0x000fe40002000000 */
[----:B------:R-:W-:-:S02]  /*33c0*/  SEL R7, RZ, 0x7fff8, P6 ;  /* 0x0007fff8ff077807 */ /* 0x000fc40003000000 */
[----:B------:R-:W-:Y:S01]  /*33d0*/  LOP3.LUT R10, R10, 0x3, RZ, 0xc0, !PT ;  /* 0x000000030a0a7812 */ /* 0x000fe200078ec0ff */
[----:B------:R-:W-:Y:S01]  /*33e0*/  IMAD R0, R0, 0x10, R5 ;  /* 0x0000001000007824 */ /* 0x000fe200078e0205 */
[----:B------:R-:W-:Y:S02]  /*33f0*/  LOP3.LUT R4, R8, 0xf00, RZ, 0xe2, !PT ;  /* 0x00000f0008047812 */ /* 0x000fe400078ee2ff */
[----:B------:R-:W-:Y:S02]  /*3400*/  IADD3 R7, R10, R7, R6 ;  /* 0x000000070a077210 */ /* 0x000fe40007ffe006 */
[----:B------:R-:W-:-:S03]  /*3410*/  LOP3.LUT R5, R0, 0xff, RZ, 0xc0, !PT ;  /* 0x000000ff00057812 */ /* 0x000fc600078ec0ff */
[----:B------:R-:W-:-:S04]  /*3420*/  IMAD R4, R7, 0x1000, R4 ;  /* 0x0000100007047824 */ /* 0x000fc800078e0204 */
[----:B------:R-:W-:Y:S01]  /*3430*/  IMAD.IADD R0, R4, 0x1, R5 ;  /* 0x0000000104007824 */ /* 0x000fe200078e0205 */
[----:B------:R-:W-:-:S04]  /*3440*/  SEL R5, R30, RZ, !P3 ;  /* 0x000000ff1e057207 */ /* 0x000fc80005800000 */
[----:B------:R-:W-:Y:S01]  /*3450*/  LOP3.LUT R0, R0, 0xffff, RZ, 0xc0, !PT ;  /* 0x0000ffff00007812 */ /* 0x000fe200078ec0ff */
[----:B------:R-:W-:-:S03]  /*3460*/  FFMA R59, R18, R59, R5 ;  /* 0x0000003b123b7223 */ /* 0x000fc60000000005 */
[--C-:B------:R-:W-:Y:S02]  /*3470*/  SHF.R.U32.HI R4, RZ, 0x7, R0.reuse ;  /* 0x00000007ff047819 */ /* 0x100fe40000011600 */
[--C-:B------:R-:W-:Y:S02]  /*3480*/  SHF.R.U32.HI R5, RZ, 0x6, R0.reuse ;  /* 0x00000006ff057819 */ /* 0x100fe40000011600 */
[----:B------:R-:W-:Y:S02]  /*3490*/  LOP3.LUT R4, R4, 0x1, RZ, 0xc0, !PT ;  /* 0x0000000104047812 */ /* 0x000fe400078ec0ff */
[----:B------:R-:W-:Y:S02]  /*34a0*/  LOP3.LUT R5, R5, 0x1, RZ, 0xc0, !PT ;  /* 0x0000000105057812 */ /* 0x000fe400078ec0ff */
[----:B------:R-:W-:Y:S02]  /*34b0*/  ISETP.NE.U32.AND P6, PT, R4, 0x1, PT ;  /* 0x000000010400780c */ /* 0x000fe40003fc5070 */
[----:B------:R-:W-:-:S02]  /*34c0*/  SHF.R.U32.HI R4, RZ, 0x5, R0 ;  /* 0x00000005ff047819 */ /* 0x000fc40000011600 */
[----:B------:R-:W-:Y:S02]  /*34d0*/  FSETP.GEU.AND P4, PT, R45, RZ, PT ;  /* 0x000000ff2d00720b */ /* 0x000fe40003f8e000 */
[----:B------:R-:W-:Y:S02]  /*34e0*/  SEL R6, R29, RZ, !P3 ;  /* 0x000000ff1d067207 */ /* 0x000fe40005800000 */
[----:B------:R-:W-:Y:S02]  /*34f0*/  FSEL R37, R37, RZ, P5 ;  /* 0x000000ff25257208 */ /* 0x000fe40002800000 */
[----:B------:R-:W-:Y:S02]  /*3500*/  ISETP.NE.U32.AND P5, PT, R5, 0x1, PT ;  /* 0x000000010500780c */ /* 0x000fe40003fa5070 */
[----:B------:R-:W-:Y:S02]  /*3510*/  LOP3.LUT R5, R4, 0x1, RZ, 0xc0, !PT ;  /* 0x0000000104057812 */ /* 0x000fe400078ec0ff */
[----:B------:R-:W-:Y:S01]  /*3520*/  FSEL R4, R45, RZ, P4 ;  /* 0x000000ff2d047208 */ /* 0x000fe20002000000 */
[----:B------:R-:W-:Y:S01]  /*3530*/  FFMA R38, R17, R38, R6 ;  /* 0x0000002611267223 */ /* 0x000fe20000000006 */
[----:B------:R-:W-:-:S02]  /*3540*/  SEL R7, R28, RZ, !P3 ;  /* 0x000000ff1c077207 */ /* 0x000fc40005800000 */
[----:B------:R-:W-:Y:S02]  /*3550*/  FSETP.GEU.AND P4, PT, R44, RZ, PT ;  /* 0x000000ff2c00720b */ /* 0x000fe40003f8e000 */
[----:B------:R-:W-:Y:S02]  /*3560*/  FSEL R40, R40, RZ, P6 ;  /* 0x000000ff28287208 */ /* 0x000fe40003000000 */
[----:B------:R-:W-:Y:S02]  /*3570*/  SHF.R.U32.HI R6, RZ, 0x4, R0 ;  /* 0x00000004ff067819 */ /* 0x000fe40000011600 */
[----:B------:R-:W-:Y:S01]  /*3580*/  ISETP.NE.U32.AND P6, PT, R5, 0x1, PT ;  /* 0x000000010500780c */ /* 0x000fe20003fc5070 */
[----:B------:R-:W-:Y:S01]  /*3590*/  FFMA R39, R16, R39, R7 ;  /* 0x0000002710277223 */ /* 0x000fe20000000007 */
[----:B------:R-:W-:Y:S02]  /*35a0*/  FSEL R5, R44, RZ, P4 ;  /* 0x000000ff2c057208 */ /* 0x000fe40002000000 */
[----:B------:R-:W-:-:S02]  /*35b0*/  FSETP.GEU.AND P4, PT, R2, RZ, PT ;  /* 0x000000ff0200720b */ /* 0x000fc40003f8e000 */
[----:B------:R-:W-:Y:S02]  /*35c0*/  LOP3.LUT R7, R6, 0x1, RZ, 0xc0, !PT ;  /* 0x0000000106077812 */ /* 0x000fe400078ec0ff */
[----:B------:R-:W-:Y:S02]  /*35d0*/  FSEL R6, R2, RZ, P4 ;  /* 0x000000ff02067208 */ /* 0x000fe40002000000 */
[----:B------:R-:W-:Y:S02]  /*35e0*/  FSEL R49, R49, RZ, P5 ;  /* 0x000000ff31317208 */ /* 0x000fe40002800000 */
[----:B------:R-:W-:Y:S02]  /*35f0*/  ISETP.NE.U32.AND P4, PT, R7, 0x1, PT ;  /* 0x000000010700780c */ /* 0x000fe40003f85070 */
[----:B------:R-:W-:Y:S02]  /*3600*/  FSETP.GEU.AND P5, PT, R3, RZ, PT ;  /* 0x000000ff0300720b */ /* 0x000fe40003fae000 */
[----:B------:R-:W-:-:S02]  /*3610*/  SHF.R.U32.HI R2, RZ, 0x2, R0 ;  /* 0x00000002ff027819 */ /* 0x000fc40000011600 */
[----:B------:R-:W-:Y:S02]  /*3620*/  SHF.R.U32.HI R8, RZ, 0x3, R0 ;  /* 0x00000003ff087819 */ /* 0x000fe40000011600 */
[----:B------:R-:W-:Y:S02]  /*3630*/  FSEL R43, R43, RZ, P4 ;  /* 0x000000ff2b2b7208 */ /* 0x000fe40002000000 */
[----:B------:R-:W-:Y:S02]  /*3640*/  FSEL R7, R3, RZ, P5 ;  /* 0x000000ff03077208 */ /* 0x000fe40002800000 */
[----:B------:R-:W-:Y:S02]  /*3650*/  FSETP.GEU.AND P4, PT, R51, RZ, PT ;  /* 0x000000ff3300720b */ /* 0x000fe40003f8e000 */
[----:B------:R-:W-:Y:S02]  /*3660*/  LOP3.LUT R3, R2, 0x1, RZ, 0xc0, !PT ;  /* 0x0000000102037812 */ /* 0x000fe400078ec0ff */
[----:B------:R-:W-:-:S02]  /*3670*/  LOP3.LUT R8, R8, 0x1, RZ, 0xc0, !PT ;  /* 0x0000000108087812 */ /* 0x000fc400078ec0ff */
[----:B------:R-:W-:Y:S02]  /*3680*/  FSETP.GEU.AND P5, PT, R50, RZ, PT ;  /* 0x000000ff3200720b */ /* 0x000fe40003fae000 */
[----:B------:R-:W-:Y:S02]  /*3690*/  FSEL R9, R51, RZ, P4 ;  /* 0x000000ff33097208 */ /* 0x000fe40002000000 */
[----:B------:R-:W-:Y:S02]  /*36a0*/  FSEL R42, R42, RZ, P6 ;  /* 0x000000ff2a2a7208 */ /* 0x000fe40003000000 */
[--C-:B------:R-:W-:Y:S02]  /*36b0*/  SHF.R.U32.HI R2, RZ, 0xf, R0.reuse ;  /* 0x0000000fff027819 */ /* 0x100fe40000011600 */
[----:B------:R-:W-:Y:S02]  /*36c0*/  SHF.R.U32.HI R10, RZ, 0x1, R0 ;  /* 0x00000001ff0a7819 */ /* 0x000fe40000011600 */
[----:B------:R-:W-:-:S02]  /*36d0*/  ISETP.NE.U32.AND P4, PT, R3, 0x1, PT ;  /* 0x000000010300780c */ /* 0x000fc40003f85070 */
[----:B------:R-:W-:Y:S02]  /*36e0*/  ISETP.NE.U32.AND P6, PT, R8, 0x1, PT ;  /* 0x000000010800780c */ /* 0x000fe40003fc5070 */
[----:B------:R-:W-:Y:S02]  /*36f0*/  FSEL R8, R50, RZ, P5 ;  /* 0x000000ff32087208 */ /* 0x000fe40002800000 */
[----:B------:R-:W-:Y:S02]  /*3700*/  FSETP.GEU.AND P5, PT, R46, RZ, PT ;  /* 0x000000ff2e00720b */ /* 0x000fe40003fae000 */
[----:B------:R-:W-:Y:S02]  /*3710*/  LOP3.LUT R2, R2, 0x1, RZ, 0xc0, !PT ;  /* 0x0000000102027812 */ /* 0x000fe400078ec0ff */
[----:B------:R-:W-:Y:S02]  /*3720*/  LOP3.LUT R10, R10, 0x1, RZ, 0xc0, !PT ;  /* 0x000000010a0a7812 */ /* 0x000fe400078ec0ff */
[----:B------:R-:W-:-:S02]  /*3730*/  FSEL R22, R22, RZ, P4 ;  /* 0x000000ff16167208 */ /* 0x000fc40002000000 */
[----:B------:R-:W-:Y:S02]  /*3740*/  FSETP.GEU.AND P4, PT, R47, RZ, PT ;  /* 0x000000ff2f00720b */ /* 0x000fe40003f8e000 */
[----:B------:R-:W-:Y:S02]  /*3750*/  FSEL R11, R46, RZ, P5 ;  /* 0x000000ff2e0b7208 */ /* 0x000fe40002800000 */
[----:B------:R-:W-:Y:S02]  /*3760*/  FSEL R31, R31, RZ, P6 ;  /* 0x000000ff1f1f7208 */ /* 0x000fe40003000000 */
[----:B------:R-:W-:Y:S02]  /*3770*/  ISETP.NE.U32.AND P5, PT, R2, 0x1, PT ;  /* 0x000000010200780c */ /* 0x000fe40003fa5070 */
[----:B------:R-:W-:Y:S02]  /*3780*/  ISETP.NE.U32.AND P6, PT, R10, 0x1, PT ;  /* 0x000000010a00780c */ /* 0x000fe40003fc5070 */
[----:B------:R-:W-:-:S02]  /*3790*/  SHF.R.U32.HI R2, RZ, 0xe, R0 ;  /* 0x0000000eff027819 */ /* 0x000fc40000011600 */
[----:B------:R-:W-:Y:S02]  /*37a0*/  FSEL R10, R47, RZ, P4 ;  /* 0x000000ff2f0a7208 */ /* 0x000fe40002000000 */
[----:B------:R-:W-:Y:S02]  /*37b0*/  FSETP.GEU.AND P4, PT, R48, RZ, PT ;  /* 0x000000ff3000720b */ /* 0x000fe40003f8e000 */
[----:B------:R-:W-:Y:S02]  /*37c0*/  @P0 FSEL R4, R40, RZ, P2 ;  /* 0x000000ff28040208 */ /* 0x000fe40001000000 */
[----:B------:R-:W-:Y:S02]  /*37d0*/  FSEL R41, R41, RZ, P6 ;  /* 0x000000ff29297208 */ /* 0x000fe40003000000 */
[----:B------:R-:W-:Y:S02]  /*37e0*/  LOP3.LUT R2, R2, 0x1, RZ, 0xc0, !PT ;  /* 0x0000000102027812 */ /* 0x000fe400078ec0ff */
[----:B------:R-:W-:-:S02]  /*37f0*/  FSETP.GEU.AND P6, PT, R64, RZ, PT ;  /* 0x000000ff4000720b */ /* 0x000fc40003fce000 */
[----:B------:R-:W-:Y:S02]  /*3800*/  @!P3 FSEL R4, R48, RZ, P4 ;  /* 0x000000ff3004b208 */ /* 0x000fe40002000000 */
[----:B------:R-:W-:Y:S02]  /*3810*/  FSETP.GEU.AND P4, PT, R62, RZ, PT ;  /* 0x000000ff3e00720b */ /* 0x000fe40003f8e000 */
[----:B------:R-:W-:Y:S02]  /*3820*/  SHF.R.U32.HI R12, RZ, 0xd, R0 ;  /* 0x0000000dff0c7819 */ /* 0x000fe40000011600 */
[----:B------:R-:W-:Y:S02]  /*3830*/  @P0 FSEL R11, R37, RZ, P2 ;  /* 0x000000ff250b0208 */ /* 0x000fe40001000000 */
[----:B------:R-:W-:Y:S02]  /*3840*/  @P0 FSEL R5, R49, RZ, P2 ;  /* 0x000000ff31050208 */ /* 0x000fe40001000000 */
[----:B------:R-:W-:-:S02]  /*3850*/  @P0 FSEL R6, R42, RZ, P2 ;  /* 0x000000ff2a060208 */ /* 0x000fc40001000000 */
[----:B------:R-:W-:Y:S02]  /*3860*/  @P0 FSEL R7, R43, RZ, P2 ;  /* 0x000000ff2b070208 */ /* 0x000fe40001000000 */
[----:B------:R-:W-:Y:S02]  /*3870*/  @P0 FSEL R8, R31, RZ, P2 ;  /* 0x000000ff1f080208 */ /* 0x000fe40001000000 */
[----:B------:R-:W-:Y:S02]  /*3880*/  @P0 FSEL R9, R22, RZ, P2 ;  /* 0x000000ff16090208 */ /* 0x000fe40001000000 */
[----:B------:R-:W-:Y:S02]  /*3890*/  @P0 FSEL R10, R41, RZ, P2 ;  /* 0x000000ff290a0208 */ /* 0x000fe40001000000 */
[----:B------:R-:W-:Y:S02]  /*38a0*/  SHF.R.U32.HI R13, RZ, 0xc, R0 ;  /* 0x0000000cff0d7819 */ /* 0x000fe40000011600 */
[----:B------:R-:W-:-:S02]  /*38b0*/  ISETP.NE.U32.AND P0, PT, R2, 0x1, PT ;  /* 0x000000010200780c */ /* 0x000fc40003f05070 */
[----:B------:R-:W-:Y:S01]  /*38c0*/  @!P3 FSEL R5, R64, RZ, P6 ;  /* 0x000000ff4005b208 */ /* 0x000fe20003000000 */
[----:B------:R-:W0:Y:S01]  /*38d0*/  LDC.64 R2, c[0x0][0x2b0] ;  /* 0x0000ac00ff027b82 */ /* 0x000e220000000a00 */
[----:B------:R-:W-:Y:S02]  /*38e0*/  FSETP.GEU.AND P2, PT, R61, RZ, PT ;  /* 0x000000ff3d00720b */ /* 0x000fe40003f4e000 */
[----:B------:R-:W-:Y:S02]  /*38f0*/  FSETP.GEU.AND P6, PT, R39, RZ, PT ;  /* 0x000000ff2700720b */ /* 0x000fe40003fce000 */
[----:B------:R-:W-:Y:S02]  /*3900*/  @!P3 FSEL R7, R62, RZ, P4 ;  /* 0x000000ff3e07b208 */ /* 0x000fe40002000000 */
[----:B------:R-:W-:Y:S02]  /*3910*/  LOP3.LUT R12, R12, 0x1, RZ, 0xc0, !PT ;  /* 0x000000010c0c7812 */ /* 0x000fe400078ec0ff */
[----:B------:R-:W-:-:S02]  /*3920*/  FSETP.GEU.AND P4, PT, R38, RZ, PT ;  /* 0x000000ff2600720b */ /* 0x000fc40003f8e000 */
[----:B------:R-:W-:Y:S02]  /*3930*/  LOP3.LUT R13, R13, 0x1, RZ, 0xc0, !PT ;  /* 0x000000010d0d7812 */ /* 0x000fe400078ec0ff */
[----:B------:R-:W-:Y:S02]  /*3940*/  @!P3 FSEL R6, R61, RZ, P2 ;  /* 0x000000ff3d06b208 */ /* 0x000fe40001000000 */
[----:B------:R-:W-:Y:S02]  /*3950*/  @!P3 FSEL R8, R39, RZ, P6 ;  /* 0x000000ff2708b208 */ /* 0x000fe40003000000 */
[----:B------:R-:W-:Y:S02]  /*3960*/  FSETP.GEU.AND P6, PT, R59, RZ, PT ;  /* 0x000000ff3b00720b */ /* 0x000fe40003fce000 */
[----:B------:R-:W-:Y:S02]  /*3970*/  ISETP.NE.U32.AND P2, PT, R12, 0x1, PT ;  /* 0x000000010c00780c */ /* 0x000fe40003f45070 */
[----:B------:R-:W-:-:S02]  /*3980*/  @!P3 FSEL R9, R38, RZ, P4 ;  /* 0x000000ff2609b208 */ /* 0x000fc40002000000 */
[--C-:B------:R-:W-:Y:S02]  /*3990*/  SHF.R.U32.HI R12, RZ, 0x8, R0.reuse ;  /* 0x00000008ff0c7819 */ /* 0x100fe40000011600 */
[----:B------:R-:W-:Y:S02]  /*39a0*/  ISETP.NE.U32.AND P4, PT, R13, 0x1, PT ;  /* 0x000000010d00780c */ /* 0x000fe40003f85070 */
[----:B------:R-:W-:Y:S02]  /*39b0*/  SHF.R.U32.HI R13, RZ, 0x9, R0 ;  /* 0x00000009ff0d7819 */ /* 0x000fe40000011600 */
[----:B------:R-:W-:Y:S02]  /*39c0*/  @!P3 FSEL R10, R59, RZ, P6 ;  /* 0x000000ff3b0ab208 */ /* 0x000fe40003000000 */
[----:B------:R-:W-:Y:S02]  /*39d0*/  FSETP.GEU.AND P6, PT, R19, RZ, PT ;  /* 0x000000ff1300720b */ /* 0x000fe40003fce000 */
[----:B------:R-:W-:-:S02]  /*39e0*/  LOP3.LUT R14, R12, 0x1, RZ, 0xc0, !PT ;  /* 0x000000010c0e7812 */ /* 0x000fc400078ec0ff */
[--C-:B------:R-:W-:Y:S02]  /*39f0*/  SHF.R.U32.HI R12, RZ, 0xa, R0.reuse ;  /* 0x0000000aff0c7819 */ /* 0x100fe40000011600 */
[----:B------:R-:W-:Y:S02]  /*3a00*/  LOP3.LUT R13, R13, 0x1, RZ, 0xc0, !PT ;  /* 0x000000010d0d7812 */ /* 0x000fe400078ec0ff */
[----:B------:R-:W-:Y:S02]  /*3a10*/  SHF.R.U32.HI R0, RZ, 0xb, R0 ;  /* 0x0000000bff007819 */ /* 0x000fe40000011600 */
[----:B------:R-:W-:Y:S02]  /*3a20*/  @!P3 FSEL R11, R19, RZ, P6 ;  /* 0x000000ff130bb208 */ /* 0x000fe40003000000 */
[----:B------:R-:W-:Y:S02]  /*3a30*/  ISETP.NE.U32.AND P3, PT, R14, 0x1, PT ;  /* 0x000000010e00780c */ /* 0x000fe40003f65070 */
[----:B------:R-:W-:-:S02]  /*3a40*/  ISETP.NE.U32.AND P6, PT, R13, 0x1, PT ;  /* 0x000000010d00780c */ /* 0x000fc40003fc5070 */
[----:B------:R-:W-:Y:S02]  /*3a50*/  LOP3.LUT R12, R12, 0x1, RZ, 0xc0, !PT ;  /* 0x000000010c0c7812 */ /* 0x000fe400078ec0ff */
[----:B------:R-:W-:Y:S02]  /*3a60*/  LOP3.LUT R0, R0, 0x1, RZ, 0xc0, !PT ;  /* 0x0000000100007812 */ /* 0x000fe400078ec0ff */
[----:B------:R-:W-:Y:S02]  /*3a70*/  @!P1 FSEL R4, R32, RZ, P3 ;  /* 0x000000ff20049208 */ /* 0x000fe40001800000 */
[----:B------:R-:W-:Y:S02]  /*3a80*/  @!P1 FSEL R5, R23, RZ, P6 ;  /* 0x000000ff17059208 */ /* 0x000fe40003000000 */
[----:B------:R-:W-:Y:S02]  /*3a90*/  ISETP.NE.U32.AND P3, PT, R12, 0x1, PT ;  /* 0x000000010c00780c */ /* 0x000fe40003f65070 */
[----:B------:R-:W-:Y:S01]  /*3aa0*/  ISETP.NE.U32.AND P6, PT, R0, 0x1, PT ;  /* 0x000000010000780c */ /* 0x000fe20003fc5070 */
[----:B0-----:R-:W-:Y:S01]  /*3ab0*/  IMAD.WIDE R54, R54, 0x4, R2 ;  /* 0x0000000436367825 */ /* 0x001fe200078e0202 */
[----:B------:R-:W-:-:S02]  /*3ac0*/  @!P1 FSEL R11, R36, RZ, P5 ;  /* 0x000000ff240b9208 */ /* 0x000fc40002800000 */
[----:B------:R-:W-:Y:S02]  /*3ad0*/  @!P1 FSEL R6, R20, RZ, P3 ;  /* 0x000000ff14069208 */ /* 0x000fe40001800000 */
[----:B------:R-:W-:Y:S02]  /*3ae0*/  @!P1 FSEL R7, R33, RZ, P6 ;  /* 0x000000ff21079208 */ /* 0x000fe40003000000 */
[----:B------:R-:W-:Y:S02]  /*3af0*/  @!P1 FSEL R8, R35, RZ, P4 ;  /* 0x000000ff23089208 */ /* 0x000fe40002000000 */
[----:B------:R-:W-:Y:S02]  /*3b00*/  @!P1 FSEL R9, R34, RZ, P2 ;  /* 0x000000ff22099208 */ /* 0x000fe40001000000 */
[----:B------:R-:W-:Y:S01]  /*3b10*/  @!P1 FSEL R10, R21, RZ, P0 ;  /* 0x000000ff150a9208 */ /* 0x000fe20000000000 */
[----:B------:R-:W-:Y:S04]  /*3b20*/  STG.E.128 desc[UR4][R54.64], R4 ;  /* 0x0000000436007986 */ /* 0x000fe8000c101d04 */
[----:B------:R-:W-:Y:S01]  /*3b30*/  STG.E.128 desc[UR4][R54.64+0x800], R8 ;  /* 0x0008000836007986 */ /* 0x000fe2000c101d04 */
[----:B------:R-:W-:Y:S05]  /*3b40*/  EXIT ;  /* 0x000000000000794d */ /* 0x000fea0003800000 */
.L_x_0:
[----:B------:R-:W-:-:S00]  /*3b50*/  BRA `(.L_x_0) ;  /* 0xfffffffc00fc7947 */ /* 0x000fc0000383ffff */
[----:B------:R-:W-:-:S00]  /*3b60*/  NOP ;  /* 0x0000000000007918 */ /* 0x000fc00000000000 */
        /* <DEDUP_REMOVED lines=9> */
.L_x_1:


//--------------------- .nv.global.init           --------------------------
	.section	.nv.global.init,"aw",@progbits
.nv.global.init:
	.type		_$_str,@object
	.size		_$_str,(_$_str_$_2 - _$_str)
_$_str:
        /*0000*/ 	.byte	0x5f, 0x5f, 0x43, 0x55, 0x44, 0x41, 0x5f, 0x46, 0x54, 0x5a, 0x00
	.type		_$_str_$_2,@object
	.size		_$_str_$_2,(.L_1 - _$_str_$_2)
_$_str_$_2:
        /*000b*/ 	.byte	0x5f, 0x5f, 0x43, 0x55, 0x44, 0x41, 0x5f, 0x50, 0x52, 0x45, 0x43, 0x5f, 0x53, 0x51, 0x52, 0x54
        /*001b*/ 	.byte	0x00
.L_1:


//--------------------- .nv.constant0.triton_poi_fused_cat_47 --------------------------
	.section	.nv.constant0.triton_poi_fused_cat_47,"a",@progbits
	.sectionflags	@""
	.align	4
.nv.constant0.triton_poi_fused_cat_47:
	.zero		700
